//
// Generated by NVIDIA NVVM Compiler
//
// Compiler Build ID: CL-36424714
// Cuda compilation tools, release 13.0, V13.0.88
// Based on NVVM 20.0.0
//

.version 9.0
.target sm_100
.address_size 64

	// .globl	_Z15naive_layernormPfS_ii

.visible .entry _Z15naive_layernormPfS_ii(
	.param .u64 .ptr .align 1 _Z15naive_layernormPfS_ii_param_0,
	.param .u64 .ptr .align 1 _Z15naive_layernormPfS_ii_param_1,
	.param .u32 _Z15naive_layernormPfS_ii_param_2,
	.param .u32 _Z15naive_layernormPfS_ii_param_3
)
{
	.reg .pred 	%p<29>;
	.reg .b32 	%r<93>;
	.reg .b32 	%f<243>;
	.reg .b64 	%rd<37>;
	.reg .b64 	%fd<4>;

	ld.param.u64 	%rd7, [_Z15naive_layernormPfS_ii_param_0];
	ld.param.u64 	%rd8, [_Z15naive_layernormPfS_ii_param_1];
	ld.param.u32 	%r59, [_Z15naive_layernormPfS_ii_param_2];
	ld.param.u32 	%r58, [_Z15naive_layernormPfS_ii_param_3];
	cvta.to.global.u64 	%rd1, %rd8;
	cvta.to.global.u64 	%rd2, %rd7;
	mov.u32 	%r60, %tid.x;
	mov.u32 	%r61, %ntid.x;
	mov.u32 	%r62, %ctaid.x;
	mad.lo.s32 	%r1, %r61, %r62, %r60;
	setp.ge.s32 	%p1, %r1, %r59;
	@%p1 bra 	$L__BB0_39;
	setp.lt.s32 	%p2, %r58, 1;
	mov.f32 	%f233, 0f00000000;
	@%p2 bra 	$L__BB0_14;
	mul.lo.s32 	%r2, %r58, %r1;
	and.b32  	%r3, %r58, 15;
	setp.lt.u32 	%p3, %r58, 16;
	mov.f32 	%f233, 0f00000000;
	mov.b32 	%r77, 0;
	@%p3 bra 	$L__BB0_5;
	and.b32  	%r77, %r58, 2147483632;
	neg.s32 	%r75, %r77;
	add.s64 	%rd3, %rd2, 32;
	mov.f32 	%f233, 0f00000000;
	mov.u32 	%r74, %r2;
$L__BB0_4:
	.pragma "nounroll";
	mul.wide.s32 	%rd9, %r74, 4;
	add.s64 	%rd10, %rd3, %rd9;
	ld.global.f32 	%f34, [%rd10+-32];
	add.f32 	%f35, %f233, %f34;
	ld.global.f32 	%f36, [%rd10+-28];
	add.f32 	%f37, %f35, %f36;
	ld.global.f32 	%f38, [%rd10+-24];
	add.f32 	%f39, %f37, %f38;
	ld.global.f32 	%f40, [%rd10+-20];
	add.f32 	%f41, %f39, %f40;
	ld.global.f32 	%f42, [%rd10+-16];
	add.f32 	%f43, %f41, %f42;
	ld.global.f32 	%f44, [%rd10+-12];
	add.f32 	%f45, %f43, %f44;
	ld.global.f32 	%f46, [%rd10+-8];
	add.f32 	%f47, %f45, %f46;
	ld.global.f32 	%f48, [%rd10+-4];
	add.f32 	%f49, %f47, %f48;
	ld.global.f32 	%f50, [%rd10];
	add.f32 	%f51, %f49, %f50;
	ld.global.f32 	%f52, [%rd10+4];
	add.f32 	%f53, %f51, %f52;
	ld.global.f32 	%f54, [%rd10+8];
	add.f32 	%f55, %f53, %f54;
	ld.global.f32 	%f56, [%rd10+12];
	add.f32 	%f57, %f55, %f56;
	ld.global.f32 	%f58, [%rd10+16];
	add.f32 	%f59, %f57, %f58;
	ld.global.f32 	%f60, [%rd10+20];
	add.f32 	%f61, %f59, %f60;
	ld.global.f32 	%f62, [%rd10+24];
	add.f32 	%f63, %f61, %f62;
	ld.global.f32 	%f64, [%rd10+28];
	add.f32 	%f233, %f63, %f64;
	add.s32 	%r75, %r75, 16;
	add.s32 	%r74, %r74, 16;
	setp.ne.s32 	%p4, %r75, 0;
	@%p4 bra 	$L__BB0_4;
$L__BB0_5:
	setp.eq.s32 	%p5, %r3, 0;
	@%p5 bra 	$L__BB0_14;
	and.b32  	%r11, %r58, 7;
	setp.lt.u32 	%p6, %r3, 8;
	@%p6 bra 	$L__BB0_8;
	add.s32 	%r64, %r77, %r2;
	mul.wide.s32 	%rd11, %r64, 4;
	add.s64 	%rd12, %rd2, %rd11;
	ld.global.f32 	%f66, [%rd12];
	add.f32 	%f67, %f233, %f66;
	ld.global.f32 	%f68, [%rd12+4];
	add.f32 	%f69, %f67, %f68;
	ld.global.f32 	%f70, [%rd12+8];
	add.f32 	%f71, %f69, %f70;
	ld.global.f32 	%f72, [%rd12+12];
	add.f32 	%f73, %f71, %f72;
	ld.global.f32 	%f74, [%rd12+16];
	add.f32 	%f75, %f73, %f74;
	ld.global.f32 	%f76, [%rd12+20];
	add.f32 	%f77, %f75, %f76;
	ld.global.f32 	%f78, [%rd12+24];
	add.f32 	%f79, %f77, %f78;
	ld.global.f32 	%f80, [%rd12+28];
	add.f32 	%f233, %f79, %f80;
	add.s32 	%r77, %r77, 8;
$L__BB0_8:
	setp.eq.s32 	%p7, %r11, 0;
	@%p7 bra 	$L__BB0_14;
	and.b32  	%r14, %r58, 3;
	setp.lt.u32 	%p8, %r11, 4;
	@%p8 bra 	$L__BB0_11;
	add.s32 	%r65, %r77, %r2;
	mul.wide.s32 	%rd13, %r65, 4;
	add.s64 	%rd14, %rd2, %rd13;
	ld.global.f32 	%f82, [%rd14];
	add.f32 	%f83, %f233, %f82;
	ld.global.f32 	%f84, [%rd14+4];
	add.f32 	%f85, %f83, %f84;
	ld.global.f32 	%f86, [%rd14+8];
	add.f32 	%f87, %f85, %f86;
	ld.global.f32 	%f88, [%rd14+12];
	add.f32 	%f233, %f87, %f88;
	add.s32 	%r77, %r77, 4;
$L__BB0_11:
	setp.eq.s32 	%p9, %r14, 0;
	@%p9 bra 	$L__BB0_14;
	add.s32 	%r80, %r77, %r2;
	neg.s32 	%r79, %r14;
$L__BB0_13:
	.pragma "nounroll";
	mul.wide.s32 	%rd15, %r80, 4;
	add.s64 	%rd16, %rd2, %rd15;
	ld.global.f32 	%f89, [%rd16];
	add.f32 	%f233, %f233, %f89;
	add.s32 	%r80, %r80, 1;
	add.s32 	%r79, %r79, 1;
	setp.ne.s32 	%p10, %r79, 0;
	@%p10 bra 	$L__BB0_13;
$L__BB0_14:
	setp.lt.s32 	%p11, %r58, 1;
	cvt.rn.f32.s32 	%f14, %r58;
	div.rn.f32 	%f15, %f233, %f14;
	mov.f32 	%f242, 0f00000000;
	@%p11 bra 	$L__BB0_27;
	mul.lo.s32 	%r23, %r58, %r1;
	and.b32  	%r24, %r58, 15;
	setp.lt.u32 	%p12, %r58, 16;
	mov.f32 	%f242, 0f00000000;
	mov.b32 	%r84, 0;
	@%p12 bra 	$L__BB0_18;
	and.b32  	%r84, %r58, 2147483632;
	neg.s32 	%r82, %r84;
	add.s64 	%rd4, %rd2, 32;
	mov.f32 	%f242, 0f00000000;
	mov.u32 	%r81, %r23;
$L__BB0_17:
	.pragma "nounroll";
	mul.wide.s32 	%rd17, %r81, 4;
	add.s64 	%rd18, %rd4, %rd17;
	ld.global.f32 	%f94, [%rd18+-32];
	sub.f32 	%f95, %f94, %f15;
	fma.rn.f32 	%f96, %f95, %f95, %f242;
	ld.global.f32 	%f97, [%rd18+-28];
	sub.f32 	%f98, %f97, %f15;
	fma.rn.f32 	%f99, %f98, %f98, %f96;
	ld.global.f32 	%f100, [%rd18+-24];
	sub.f32 	%f101, %f100, %f15;
	fma.rn.f32 	%f102, %f101, %f101, %f99;
	ld.global.f32 	%f103, [%rd18+-20];
	sub.f32 	%f104, %f103, %f15;
	fma.rn.f32 	%f105, %f104, %f104, %f102;
	ld.global.f32 	%f106, [%rd18+-16];
	sub.f32 	%f107, %f106, %f15;
	fma.rn.f32 	%f108, %f107, %f107, %f105;
	ld.global.f32 	%f109, [%rd18+-12];
	sub.f32 	%f110, %f109, %f15;
	fma.rn.f32 	%f111, %f110, %f110, %f108;
	ld.global.f32 	%f112, [%rd18+-8];
	sub.f32 	%f113, %f112, %f15;
	fma.rn.f32 	%f114, %f113, %f113, %f111;
	ld.global.f32 	%f115, [%rd18+-4];
	sub.f32 	%f116, %f115, %f15;
	fma.rn.f32 	%f117, %f116, %f116, %f114;
	ld.global.f32 	%f118, [%rd18];
	sub.f32 	%f119, %f118, %f15;
	fma.rn.f32 	%f120, %f119, %f119, %f117;
	ld.global.f32 	%f121, [%rd18+4];
	sub.f32 	%f122, %f121, %f15;
	fma.rn.f32 	%f123, %f122, %f122, %f120;
	ld.global.f32 	%f124, [%rd18+8];
	sub.f32 	%f125, %f124, %f15;
	fma.rn.f32 	%f126, %f125, %f125, %f123;
	ld.global.f32 	%f127, [%rd18+12];
	sub.f32 	%f128, %f127, %f15;
	fma.rn.f32 	%f129, %f128, %f128, %f126;
	ld.global.f32 	%f130, [%rd18+16];
	sub.f32 	%f131, %f130, %f15;
	fma.rn.f32 	%f132, %f131, %f131, %f129;
	ld.global.f32 	%f133, [%rd18+20];
	sub.f32 	%f134, %f133, %f15;
	fma.rn.f32 	%f135, %f134, %f134, %f132;
	ld.global.f32 	%f136, [%rd18+24];
	sub.f32 	%f137, %f136, %f15;
	fma.rn.f32 	%f138, %f137, %f137, %f135;
	ld.global.f32 	%f139, [%rd18+28];
	sub.f32 	%f140, %f139, %f15;
	fma.rn.f32 	%f242, %f140, %f140, %f138;
	add.s32 	%r82, %r82, 16;
	add.s32 	%r81, %r81, 16;
	setp.ne.s32 	%p13, %r82, 0;
	@%p13 bra 	$L__BB0_17;
$L__BB0_18:
	setp.eq.s32 	%p14, %r24, 0;
	@%p14 bra 	$L__BB0_27;
	and.b32  	%r32, %r58, 7;
	setp.lt.u32 	%p15, %r24, 8;
	@%p15 bra 	$L__BB0_21;
	add.s32 	%r67, %r84, %r23;
	mul.wide.s32 	%rd19, %r67, 4;
	add.s64 	%rd20, %rd2, %rd19;
	ld.global.f32 	%f142, [%rd20];
	sub.f32 	%f143, %f142, %f15;
	fma.rn.f32 	%f144, %f143, %f143, %f242;
	ld.global.f32 	%f145, [%rd20+4];
	sub.f32 	%f146, %f145, %f15;
	fma.rn.f32 	%f147, %f146, %f146, %f144;
	ld.global.f32 	%f148, [%rd20+8];
	sub.f32 	%f149, %f148, %f15;
	fma.rn.f32 	%f150, %f149, %f149, %f147;
	ld.global.f32 	%f151, [%rd20+12];
	sub.f32 	%f152, %f151, %f15;
	fma.rn.f32 	%f153, %f152, %f152, %f150;
	ld.global.f32 	%f154, [%rd20+16];
	sub.f32 	%f155, %f154, %f15;
	fma.rn.f32 	%f156, %f155, %f155, %f153;
	ld.global.f32 	%f157, [%rd20+20];
	sub.f32 	%f158, %f157, %f15;
	fma.rn.f32 	%f159, %f158, %f158, %f156;
	ld.global.f32 	%f160, [%rd20+24];
	sub.f32 	%f161, %f160, %f15;
	fma.rn.f32 	%f162, %f161, %f161, %f159;
	ld.global.f32 	%f163, [%rd20+28];
	sub.f32 	%f164, %f163, %f15;
	fma.rn.f32 	%f242, %f164, %f164, %f162;
	add.s32 	%r84, %r84, 8;
$L__BB0_21:
	setp.eq.s32 	%p16, %r32, 0;
	@%p16 bra 	$L__BB0_27;
	and.b32  	%r35, %r58, 3;
	setp.lt.u32 	%p17, %r32, 4;
	@%p17 bra 	$L__BB0_24;
	add.s32 	%r68, %r84, %r23;
	mul.wide.s32 	%rd21, %r68, 4;
	add.s64 	%rd22, %rd2, %rd21;
	ld.global.f32 	%f166, [%rd22];
	sub.f32 	%f167, %f166, %f15;
	fma.rn.f32 	%f168, %f167, %f167, %f242;
	ld.global.f32 	%f169, [%rd22+4];
	sub.f32 	%f170, %f169, %f15;
	fma.rn.f32 	%f171, %f170, %f170, %f168;
	ld.global.f32 	%f172, [%rd22+8];
	sub.f32 	%f173, %f172, %f15;
	fma.rn.f32 	%f174, %f173, %f173, %f171;
	ld.global.f32 	%f175, [%rd22+12];
	sub.f32 	%f176, %f175, %f15;
	fma.rn.f32 	%f242, %f176, %f176, %f174;
	add.s32 	%r84, %r84, 4;
$L__BB0_24:
	setp.eq.s32 	%p18, %r35, 0;
	@%p18 bra 	$L__BB0_27;
	add.s32 	%r87, %r84, %r23;
	neg.s32 	%r86, %r35;
$L__BB0_26:
	.pragma "nounroll";
	mul.wide.s32 	%rd23, %r87, 4;
	add.s64 	%rd24, %rd2, %rd23;
	ld.global.f32 	%f177, [%rd24];
	sub.f32 	%f178, %f177, %f15;
	fma.rn.f32 	%f242, %f178, %f178, %f242;
	add.s32 	%r87, %r87, 1;
	add.s32 	%r86, %r86, 1;
	setp.ne.s32 	%p19, %r86, 0;
	@%p19 bra 	$L__BB0_26;
$L__BB0_27:
	setp.lt.s32 	%p20, %r58, 1;
	div.rn.f32 	%f179, %f242, %f14;
	cvt.f64.f32 	%fd1, %f179;
	add.f64 	%fd2, %fd1, 0d3EB0C6F7A0B5ED8D;
	sqrt.rn.f64 	%fd3, %fd2;
	cvt.rn.f32.f64 	%f29, %fd3;
	@%p20 bra 	$L__BB0_39;
	mul.lo.s32 	%r44, %r58, %r1;
	and.b32  	%r45, %r58, 7;
	setp.lt.u32 	%p21, %r58, 8;
	mov.b32 	%r91, 0;
	@%p21 bra 	$L__BB0_31;
	and.b32  	%r91, %r58, 2147483640;
	neg.s32 	%r89, %r91;
	add.s64 	%rd5, %rd2, 16;
	add.s64 	%rd6, %rd1, 16;
	mov.u32 	%r88, %r44;
$L__BB0_30:
	.pragma "nounroll";
	mul.wide.s32 	%rd25, %r88, 4;
	add.s64 	%rd26, %rd5, %rd25;
	add.s64 	%rd27, %rd6, %rd25;
	ld.global.f32 	%f180, [%rd26+-16];
	sub.f32 	%f181, %f180, %f15;
	div.rn.f32 	%f182, %f181, %f29;
	st.global.f32 	[%rd27+-16], %f182;
	ld.global.f32 	%f183, [%rd26+-12];
	sub.f32 	%f184, %f183, %f15;
	div.rn.f32 	%f185, %f184, %f29;
	st.global.f32 	[%rd27+-12], %f185;
	ld.global.f32 	%f186, [%rd26+-8];
	sub.f32 	%f187, %f186, %f15;
	div.rn.f32 	%f188, %f187, %f29;
	st.global.f32 	[%rd27+-8], %f188;
	ld.global.f32 	%f189, [%rd26+-4];
	sub.f32 	%f190, %f189, %f15;
	div.rn.f32 	%f191, %f190, %f29;
	st.global.f32 	[%rd27+-4], %f191;
	ld.global.f32 	%f192, [%rd26];
	sub.f32 	%f193, %f192, %f15;
	div.rn.f32 	%f194, %f193, %f29;
	st.global.f32 	[%rd27], %f194;
	ld.global.f32 	%f195, [%rd26+4];
	sub.f32 	%f196, %f195, %f15;
	div.rn.f32 	%f197, %f196, %f29;
	st.global.f32 	[%rd27+4], %f197;
	ld.global.f32 	%f198, [%rd26+8];
	sub.f32 	%f199, %f198, %f15;
	div.rn.f32 	%f200, %f199, %f29;
	st.global.f32 	[%rd27+8], %f200;
	ld.global.f32 	%f201, [%rd26+12];
	sub.f32 	%f202, %f201, %f15;
	div.rn.f32 	%f203, %f202, %f29;
	st.global.f32 	[%rd27+12], %f203;
	add.s32 	%r89, %r89, 8;
	add.s32 	%r88, %r88, 8;
	setp.ne.s32 	%p22, %r89, 0;
	@%p22 bra 	$L__BB0_30;
$L__BB0_31:
	setp.eq.s32 	%p23, %r45, 0;
	@%p23 bra 	$L__BB0_39;
	and.b32  	%r53, %r58, 3;
	setp.lt.u32 	%p24, %r45, 4;
	@%p24 bra 	$L__BB0_34;
	add.s32 	%r70, %r91, %r44;
	mul.wide.s32 	%rd28, %r70, 4;
	add.s64 	%rd29, %rd2, %rd28;
	ld.global.f32 	%f204, [%rd29];
	sub.f32 	%f205, %f204, %f15;
	div.rn.f32 	%f206, %f205, %f29;
	add.s64 	%rd30, %rd1, %rd28;
	st.global.f32 	[%rd30], %f206;
	ld.global.f32 	%f207, [%rd29+4];
	sub.f32 	%f208, %f207, %f15;
	div.rn.f32 	%f209, %f208, %f29;
	st.global.f32 	[%rd30+4], %f209;
	ld.global.f32 	%f210, [%rd29+8];
	sub.f32 	%f211, %f210, %f15;
	div.rn.f32 	%f212, %f211, %f29;
	st.global.f32 	[%rd30+8], %f212;
	ld.global.f32 	%f213, [%rd29+12];
	sub.f32 	%f214, %f213, %f15;
	div.rn.f32 	%f215, %f214, %f29;
	st.global.f32 	[%rd30+12], %f215;
	add.s32 	%r91, %r91, 4;
$L__BB0_34:
	setp.eq.s32 	%p25, %r53, 0;
	@%p25 bra 	$L__BB0_39;
	setp.eq.s32 	%p26, %r53, 1;
	@%p26 bra 	$L__BB0_37;
	add.s32 	%r71, %r91, %r44;
	mul.wide.s32 	%rd31, %r71, 4;
	add.s64 	%rd32, %rd2, %rd31;
	ld.global.f32 	%f216, [%rd32];
	sub.f32 	%f217, %f216, %f15;
	div.rn.f32 	%f218, %f217, %f29;
	add.s64 	%rd33, %rd1, %rd31;
	st.global.f32 	[%rd33], %f218;
	ld.global.f32 	%f219, [%rd32+4];
	sub.f32 	%f220, %f219, %f15;
	div.rn.f32 	%f221, %f220, %f29;
	st.global.f32 	[%rd33+4], %f221;
	add.s32 	%r91, %r91, 2;
$L__BB0_37:
	and.b32  	%r72, %r58, 1;
	setp.eq.b32 	%p27, %r72, 1;
	not.pred 	%p28, %p27;
	@%p28 bra 	$L__BB0_39;
	add.s32 	%r73, %r91, %r44;
	mul.wide.s32 	%rd34, %r73, 4;
	add.s64 	%rd35, %rd2, %rd34;
	ld.global.f32 	%f222, [%rd35];
	sub.f32 	%f223, %f222, %f15;
	div.rn.f32 	%f224, %f223, %f29;
	add.s64 	%rd36, %rd1, %rd34;
	st.global.f32 	[%rd36], %f224;
$L__BB0_39:
	ret;

}


// ===== COMPILED SASS (sm_100) =====

	.target	sm_100

	.elftype	@"ET_EXEC"


//--------------------- .note.nv.tkinfo           --------------------------
	.section	.note.nv.tkinfo,"",@"SHT_NOTE"
	.sectionflags	@"SHF_NOTE_NV_TKINFO"
	.tkinfo
        /*0018*/ 	.word	0x00000002
        /*0030*/ 	.string	""
        /*0030*/ 	.string	"ptxas"
        /*0030*/ 	.string	"Cuda compilation tools, release 13.0, V13.0.88"
        /*0030*/ 	.string	"Build cuda_13.0.r13.0/compiler.36424714_0"
        /*0030*/ 	.string	"-arch sm_100 -m 64 "



//--------------------- .note.nv.cuinfo           --------------------------
	.section	.note.nv.cuinfo,"",@"SHT_NOTE"
	.sectionflags	@"SHF_NOTE_NV_CUINFO"
        /*0018*/ 	.short	0x0002
        /*001a*/ 	.short	0x0064
        /*001c*/ 	.short	0x0082
	.zero		2


//--------------------- .nv.info                  --------------------------
	.section	.nv.info,"",@"SHT_CUDA_INFO"
	.align	4


	//----- nvinfo : EIATTR_REGCOUNT
	.align		4
        /*0000*/ 	.byte	0x04, 0x2f
        /*0002*/ 	.short	(.L_1 - .L_0)
	.align		4
.L_0:
        /*0004*/ 	.word	index@(_Z15naive_layernormPfS_ii)
        /*0008*/ 	.word	0x00000020


	//----- nvinfo : EIATTR_FRAME_SIZE
	.align		4
.L_1:
        /*000c*/ 	.byte	0x04, 0x11
        /*000e*/ 	.short	(.L_3 - .L_2)
	.align		4
.L_2:
        /*0010*/ 	.word	index@($__internal_1_$__cuda_sm3x_div_rn_noftz_f32_slowpath)
        /*0014*/ 	.word	0x00000000


	//----- nvinfo : EIATTR_FRAME_SIZE
	.align		4
.L_3:
        /*0018*/ 	.byte	0x04, 0x11
        /*001a*/ 	.short	(.L_5 - .L_4)
	.align		4
.L_4:
        /*001c*/ 	.word	index@($__internal_0_$__cuda_sm20_dsqrt_rn_f64_mediumpath_v1)
        /*0020*/ 	.word	0x00000000


	//----- nvinfo : EIATTR_FRAME_SIZE
	.align		4
.L_5:
        /*0024*/ 	.byte	0x04, 0x11
        /*0026*/ 	.short	(.L_7 - .L_6)
	.align		4
.L_6:
        /*0028*/ 	.word	index@(_Z15naive_layernormPfS_ii)
        /*002c*/ 	.word	0x00000000


	//----- nvinfo : EIATTR_MIN_STACK_SIZE
	.align		4
.L_7:
        /*0030*/ 	.byte	0x04, 0x12
        /*0032*/ 	.short	(.L_9 - .L_8)
	.align		4
.L_8:
        /*0034*/ 	.word	index@(_Z15naive_layernormPfS_ii)
        /*0038*/ 	.word	0x00000000
.L_9:


//--------------------- .nv.compat                --------------------------
	.section	.nv.compat,"",@"SHT_CUDA_COMPAT_INFO"
	.align	4
        /*0000*/ 	.byte	0x02, 0x09, 0x00, 0x00, 0x02, 0x02, 0x01, 0x00, 0x02, 0x05, 0x05, 0x00, 0x03, 0x07, 0x01, 0x01
        /*0010*/ 	.byte	0x02, 0x03, 0x00, 0x00, 0x02, 0x06, 0x01, 0x00, 0x04, 0x0b, 0x08, 0x00, 0x01, 0x00, 0x00, 0x00
        /*0020*/ 	.byte	0x00, 0x00, 0x00, 0x00


//--------------------- .nv.info._Z15naive_layernormPfS_ii --------------------------
	.section	.nv.info._Z15naive_layernormPfS_ii,"",@"SHT_CUDA_INFO"
	.sectionflags	@""
	.align	4


	//----- nvinfo : EIATTR_CUDA_API_VERSION
	.align		4
        /*0000*/ 	.byte	0x04, 0x37
        /*0002*/ 	.short	(.L_11 - .L_10)
.L_10:
        /*0004*/ 	.word	0x00000082


	//----- nvinfo : EIATTR_KPARAM_INFO
	.align		4
.L_11:
        /*0008*/ 	.byte	0x04, 0x17
        /*000a*/ 	.short	(.L_13 - .L_12)
.L_12:
        /*000c*/ 	.word	0x00000000
        /*0010*/ 	.short	0x0003
        /*0012*/ 	.short	0x0014
        /*0014*/ 	.byte	0x00, 0xf0, 0x11, 0x00


	//----- nvinfo : EIATTR_KPARAM_INFO
	.align		4
.L_13:
        /*0018*/ 	.byte	0x04, 0x17
        /*001a*/ 	.short	(.L_15 - .L_14)
.L_14:
        /*001c*/ 	.word	0x00000000
        /*0020*/ 	.short	0x0002
        /*0022*/ 	.short	0x0010
        /*0024*/ 	.byte	0x00, 0xf0, 0x11, 0x00


	//----- nvinfo : EIATTR_KPARAM_INFO
	.align		4
.L_15:
        /*0028*/ 	.byte	0x04, 0x17
        /*002a*/ 	.short	(.L_17 - .L_16)
.L_16:
        /*002c*/ 	.word	0x00000000
        /*0030*/ 	.short	0x0001
        /*0032*/ 	.short	0x0008
        /*0034*/ 	.byte	0x00, 0xf5, 0x21, 0x00


	//----- nvinfo : EIATTR_KPARAM_INFO
	.align		4
.L_17:
        /*0038*/ 	.byte	0x04, 0x17
        /*003a*/ 	.short	(.L_19 - .L_18)
.L_18:
        /*003c*/ 	.word	0x00000000
        /*0040*/ 	.short	0x0000
        /*0042*/ 	.short	0x0000
        /*0044*/ 	.byte	0x00, 0xf5, 0x21, 0x00


	//----- nvinfo : EIATTR_SPARSE_MMA_MASK
	.align		4
.L_19:
        /*0048*/ 	.byte	0x03, 0x50
        /*004a*/ 	.short	0x0000


	//----- nvinfo : EIATTR_MAXREG_COUNT
	.align		4
        /*004c*/ 	.byte	0x03, 0x1b
        /*004e*/ 	.short	0x00ff


	//----- nvinfo : EIATTR_MERCURY_ISA_VERSION
	.align		4
        /*0050*/ 	.byte	0x03, 0x5f
        /*0052*/ 	.short	0x0101


	//----- nvinfo : EIATTR_VRC_CTA_INIT_COUNT
	.align		4
        /*0054*/ 	.byte	0x02, 0x4a
	.zero		1
	.zero		1


	//----- nvinfo : EIATTR_EXIT_INSTR_OFFSETS
	.align		4
        /*0058*/ 	.byte	0x04, 0x1c
        /*005a*/ 	.short	(.L_21 - .L_20)


	//   ....[0]....
.L_20:
        /*005c*/ 	.word	0x00000070


	//   ....[1]....
        /*0060*/ 	.word	0x00001380


	//   ....[2]....
        /*0064*/ 	.word	0x00001d60


	//   ....[3]....
        /*0068*/ 	.word	0x00002240


	//   ....[4]....
        /*006c*/ 	.word	0x00002510


	//   ....[5]....
        /*0070*/ 	.word	0x00002680


	//----- nvinfo : EIATTR_CRS_STACK_SIZE
	.align		4
.L_21:
        /*0074*/ 	.byte	0x04, 0x1e
        /*0076*/ 	.short	(.L_23 - .L_22)
.L_22:
        /*0078*/ 	.word	0x00000000


	//----- nvinfo : EIATTR_CBANK_PARAM_SIZE
	.align		4
.L_23:
        /*007c*/ 	.byte	0x03, 0x19
        /*007e*/ 	.short	0x0018


	//----- nvinfo : EIATTR_PARAM_CBANK
	.align		4
        /*0080*/ 	.byte	0x04, 0x0a
        /*0082*/ 	.short	(.L_25 - .L_24)
	.align		4
.L_24:
        /*0084*/ 	.word	index@(.nv.constant0._Z15naive_layernormPfS_ii)
        /*0088*/ 	.short	0x0380
        /*008a*/ 	.short	0x0018


	//----- nvinfo : EIATTR_SW_WAR
	.align		4
.L_25:
        /*008c*/ 	.byte	0x04, 0x36
        /*008e*/ 	.short	(.L_27 - .L_26)
.L_26:
        /*0090*/ 	.word	0x00000008
.L_27:


//--------------------- .nv.callgraph             --------------------------
	.section	.nv.callgraph,"",@"SHT_CUDA_CALLGRAPH"
	.align	4
	.sectionentsize	8
	.align		4
        /*0000*/ 	.word	0x00000000
	.align		4
        /*0004*/ 	.word	0xffffffff
	.align		4
        /*0008*/ 	.word	0x00000000
	.align		4
        /*000c*/ 	.word	0xfffffffe
	.align		4
        /*0010*/ 	.word	0x00000000
	.align		4
        /*0014*/ 	.word	0xfffffffd
	.align		4
        /*0018*/ 	.word	0x00000000
	.align		4
        /*001c*/ 	.word	0xfffffffc


//--------------------- .text._Z15naive_layernormPfS_ii --------------------------
	.section	.text._Z15naive_layernormPfS_ii,"ax",@progbits
	.align	128
        .global         _Z15naive_layernormPfS_ii
        .type           _Z15naive_layernormPfS_ii,@function
        .size           _Z15naive_layernormPfS_ii,(.L_x_69 - _Z15naive_layernormPfS_ii)
        .other          _Z15naive_layernormPfS_ii,@"STO_CUDA_ENTRY STV_DEFAULT"
_Z15naive_layernormPfS_ii:
.text._Z15naive_layernormPfS_ii:
[----:B------:R-:W-:Y:S01]  /*0000*/  LDC R1, c[0x0][0x37c] ;  /* 0x0000df00ff017b82 */ /* 0x000fe20000000800 */
[----:B------:R-:W0:Y:S01]  /*0010*/  S2R R2, SR_TID.X ;  /* 0x0000000000027919 */ /* 0x000e220000002100 */
[----:B------:R-:W0:Y:S01]  /*0020*/  LDCU UR4, c[0x0][0x360] ;  /* 0x00006c00ff0477ac */ /* 0x000e220008000800 */
[----:B------:R-:W0:Y:S01]  /*0030*/  S2R R3, SR_CTAID.X ;  /* 0x0000000000037919 */ /* 0x000e220000002500 */
[----:B------:R-:W1:Y:S01]  /*0040*/  LDCU UR5, c[0x0][0x390] ;  /* 0x00007200ff0577ac */ /* 0x000e620008000800 */
[----:B0-----:R-:W-:-:S05]  /*0050*/  IMAD R2, R3, UR4, R2 ;  /* 0x0000000403027c24 */ /* 0x001fca000f8e0202 */
[----:B-1----:R-:W-:-:S13]  /*0060*/  ISETP.GE.AND P0, PT, R2, UR5, PT ;  /* 0x0000000502007c0c */ /* 0x002fda000bf06270 */
[----:B------:R-:W-:Y:S05]  /*0070*/  @P0 EXIT ;  /* 0x000000000000094d */ /* 0x000fea0003800000 */
[----:B------:R-:W0:Y:S01]  /*0080*/  LDCU UR10, c[0x0][0x394] ;  /* 0x00007280ff0a77ac */ /* 0x000e220008000800 */
[----:B------:R-:W-:Y:S01]  /*0090*/  HFMA2 R4, -RZ, RZ, 0, 0 ;  /* 0x00000000ff047431 */ /* 0x000fe200000001ff */
[----:B------:R-:W1:Y:S01]  /*00a0*/  LDCU.64 UR12, c[0x0][0x358] ;  /* 0x00006b00ff0c77ac */ /* 0x000e620008000a00 */
[----:B0-----:R-:W-:-:S09]  /*00b0*/  UISETP.GE.AND UP0, UPT, UR10, 0x1, UPT ;  /* 0x000000010a00788c */ /* 0x001fd2000bf06270 */
[----:B-1----:R-:W-:Y:S05]  /*00c0*/  BRA.U !UP0, `(.L_x_0) ;  /* 0x0000000508a87547 */ /* 0x002fea000b800000 */
[----:B------:R-:W-:Y:S02]  /*00d0*/  UISETP.GE.U32.AND UP2, UPT, UR10, 0x10, UPT ;  /* 0x000000100a00788c */ /* 0x000fe4000bf46070 */
[----:B------:R-:W-:Y:S01]  /*00e0*/  IMAD R0, R2, UR10, RZ ;  /* 0x0000000a02007c24 */ /* 0x000fe2000f8e02ff */
[----:B------:R-:W-:Y:S01]  /*00f0*/  ULOP3.LUT UR8, UR10, 0xf, URZ, 0xc0, !UPT ;  /* 0x0000000f0a087892 */ /* 0x000fe2000f8ec0ff */
[----:B------:R-:W-:Y:S01]  /*0100*/  MOV R4, RZ ;  /* 0x000000ff00047202 */ /* 0x000fe20000000f00 */
[----:B------:R-:W-:Y:S02]  /*0110*/  UMOV UR4, URZ ;  /* 0x000000ff00047c82 */ /* 0x000fe40008000000 */
[----:B------:R-:W-:Y:S02]  /*0120*/  UISETP.NE.AND UP1, UPT, UR8, URZ, UPT ;  /* 0x000000ff0800728c */ /* 0x000fe4000bf25270 */
[----:B------:R-:W-:Y:S09]  /*0130*/  BRA.U !UP2, `(.L_x_1) ;  /* 0x000000010ab87547 */ /* 0x000ff2000b800000 */
[----:B------:R-:W0:Y:S01]  /*0140*/  LDCU.64 UR6, c[0x0][0x380] ;  /* 0x00007000ff0677ac */ /* 0x000e220008000a00 */
[----:B------:R-:W-:Y:S02]  /*0150*/  MOV R4, RZ ;  /* 0x000000ff00047202 */ /* 0x000fe40000000f00 */
[----:B------:R-:W-:Y:S01]  /*0160*/  MOV R3, R0 ;  /* 0x0000000000037202 */ /* 0x000fe20000000f00 */
[----:B------:R-:W-:-:S04]  /*0170*/  ULOP3.LUT UR4, UR10, 0x7ffffff0, URZ, 0xc0, !UPT ;  /* 0x7ffffff00a047892 */ /* 0x000fc8000f8ec0ff */
[----:B------:R-:W-:Y:S02]  /*0180*/  UIADD3 UR9, UPT, UPT, -UR4, URZ, URZ ;  /* 0x000000ff04097290 */ /* 0x000fe4000fffe1ff */
[----:B0-----:R-:W-:-:S04]  /*0190*/  UIADD3 UR5, UP2, UPT, UR6, 0x20, URZ ;  /* 0x0000002006057890 */ /* 0x001fc8000ff5e0ff */
[----:B------:R-:W-:-:S12]  /*01a0*/  UIADD3.X UR6, UPT, UPT, URZ, UR7, URZ, UP2, !UPT ;  /* 0x00000007ff067290 */ /* 0x000fd800097fe4ff */
.L_x_2:
[----:B------:R-:W-:Y:S02]  /*01b0*/  MOV R6, UR5 ;  /* 0x0000000500067c02 */ /* 0x000fe40008000f00 */
[----:B------:R-:W-:-:S03]  /*01c0*/  MOV R7, UR6 ;  /* 0x0000000600077c02 */ /* 0x000fc60008000f00 */
[----:B------:R-:W-:-:S05]  /*01d0*/  IMAD.WIDE R6, R3, 0x4, R6 ;  /* 0x0000000403067825 */ /* 0x000fca00078e0206 */
[----:B------:R-:W2:Y:S04]  /*01e0*/  LDG.E R15, desc[UR12][R6.64+-0x20] ;  /* 0xffffe00c060f7981 */ /* 0x000ea8000c1e1900 */
[----:B------:R-:W3:Y:S04]  /*01f0*/  LDG.E R16, desc[UR12][R6.64+-0x1c] ;  /* 0xffffe40c06107981 */ /* 0x000ee8000c1e1900 */
[----:B------:R-:W4:Y:S04]  /*0200*/  LDG.E R18, desc[UR12][R6.64+-0x18] ;  /* 0xffffe80c06127981 */ /* 0x000f28000c1e1900 */
[----:B------:R-:W5:Y:S04]  /*0210*/  LDG.E R20, desc[UR12][R6.64+-0x14] ;  /* 0xffffec0c06147981 */ /* 0x000f68000c1e1900 */
        /* <DEDUP_REMOVED lines=11> */
[----:B------:R-:W5:Y:S01]  /*02d0*/  LDG.E R14, desc[UR12][R6.64+0x1c] ;  /* 0x00001c0c060e7981 */ /* 0x000f62000c1e1900 */
[----:B------:R-:W-:Y:S01]  /*02e0*/  UIADD3 UR9, UPT, UPT, UR9, 0x10, URZ ;  /* 0x0000001009097890 */ /* 0x000fe2000fffe0ff */
[----:B------:R-:W-:-:S03]  /*02f0*/  IADD3 R3, PT, PT, R3, 0x10, RZ ;  /* 0x0000001003037810 */ /* 0x000fc60007ffe0ff */
[----:B------:R-:W-:Y:S01]  /*0300*/  UISETP.NE.AND UP2, UPT, UR9, URZ, UPT ;  /* 0x000000ff0900728c */ /* 0x000fe2000bf45270 */
[----:B--2---:R-:W-:-:S04]  /*0310*/  FADD R15, R15, R4 ;  /* 0x000000040f0f7221 */ /* 0x004fc80000000000 */
[----:B---3--:R-:W-:-:S04]  /*0320*/  FADD R15, R15, R16 ;  /* 0x000000100f0f7221 */ /* 0x008fc80000000000 */
[----:B----4-:R-:W-:-:S04]  /*0330*/  FADD R15, R15, R18 ;  /* 0x000000120f0f7221 */ /* 0x010fc80000000000 */
[----:B-----5:R-:W-:-:S04]  /*0340*/  FADD R15, R15, R20 ;  /* 0x000000140f0f7221 */ /* 0x020fc80000000000 */
[----:B------:R-:W-:-:S04]  /*0350*/  FADD R15, R15, R22 ;  /* 0x000000160f0f7221 */ /* 0x000fc80000000000 */
        /* <DEDUP_REMOVED lines=10> */
[----:B------:R-:W-:Y:S01]  /*0400*/  FADD R4, R5, R14 ;  /* 0x0000000e05047221 */ /* 0x000fe20000000000 */
[----:B------:R-:W-:Y:S06]  /*0410*/  BRA.U UP2, `(.L_x_2) ;  /* 0xfffffffd02647547 */ /* 0x000fec000b83ffff */
.L_x_1:
[----:B------:R-:W-:Y:S05]  /*0420*/  BRA.U !UP1, `(.L_x_0) ;  /* 0x0000000109d07547 */ /* 0x000fea000b800000 */
[----:B------:R-:W-:Y:S02]  /*0430*/  UISETP.GE.U32.AND UP1, UPT, UR8, 0x8, UPT ;  /* 0x000000080800788c */ /* 0x000fe4000bf26070 */
[----:B------:R-:W-:-:S04]  /*0440*/  ULOP3.LUT UR6, UR10, 0x7, URZ, 0xc0, !UPT ;  /* 0x000000070a067892 */ /* 0x000fc8000f8ec0ff */
[----:B------:R-:W-:-:S03]  /*0450*/  UISETP.NE.AND UP2, UPT, UR6, URZ, UPT ;  /* 0x000000ff0600728c */ /* 0x000fc6000bf45270 */
[----:B------:R-:W-:Y:S08]  /*0460*/  BRA.U !UP1, `(.L_x_3) ;  /* 0x0000000109507547 */ /* 0x000ff0000b800000 */
[----:B------:R-:W0:Y:S01]  /*0470*/  LDC.64 R6, c[0x0][0x380] ;  /* 0x0000e000ff067b82 */ /* 0x000e220000000a00 */
[----:B------:R-:W-:-:S05]  /*0480*/  IADD3 R3, PT, PT, R0, UR4, RZ ;  /* 0x0000000400037c10 */ /* 0x000fca000fffe0ff */
[----:B0-----:R-:W-:-:S05]  /*0490*/  IMAD.WIDE R6, R3, 0x4, R6 ;  /* 0x0000000403067825 */ /* 0x001fca00078e0206 */
[----:B------:R-:W2:Y:S04]  /*04a0*/  LDG.E R3, desc[UR12][R6.64] ;  /* 0x0000000c06037981 */ /* 0x000ea8000c1e1900 */
[----:B------:R-:W3:Y:S04]  /*04b0*/  LDG.E R8, desc[UR12][R6.64+0x4] ;  /* 0x0000040c06087981 */ /* 0x000ee8000c1e1900 */
[----:B------:R-:W4:Y:S04]  /*04c0*/  LDG.E R10, desc[UR12][R6.64+0x8] ;  /* 0x0000080c060a7981 */ /* 0x000f28000c1e1900 */
[----:B------:R-:W5:Y:S04]  /*04d0*/  LDG.E R12, desc[UR12][R6.64+0xc] ;  /* 0x00000c0c060c7981 */ /* 0x000f68000c1e1900 */
[----:B------:R-:W5:Y:S04]  /*04e0*/  LDG.E R14, desc[UR12][R6.64+0x10] ;  /* 0x0000100c060e7981 */ /* 0x000f68000c1e1900 */
[----:B------:R-:W5:Y:S04]  /*04f0*/  LDG.E R16, desc[UR12][R6.64+0x14] ;  /* 0x0000140c06107981 */ /* 0x000f68000c1e1900 */
[----:B------:R-:W5:Y:S04]  /*0500*/  LDG.E R18, desc[UR12][R6.64+0x18] ;  /* 0x0000180c06127981 */ /* 0x000f68000c1e1900 */
[----:B------:R-:W5:Y:S01]  /*0510*/  LDG.E R20, desc[UR12][R6.64+0x1c] ;  /* 0x00001c0c06147981 */ /* 0x000f62000c1e1900 */
[----:B------:R-:W-:Y:S01]  /*0520*/  UIADD3 UR4, UPT, UPT, UR4, 0x8, URZ ;  /* 0x0000000804047890 */ /* 0x000fe2000fffe0ff */
[----:B--2---:R-:W-:-:S04]  /*0530*/  FADD R3, R4, R3 ;  /* 0x0000000304037221 */ /* 0x004fc80000000000 */
[----:B---3--:R-:W-:-:S04]  /*0540*/  FADD R3, R3, R8 ;  /* 0x0000000803037221 */ /* 0x008fc80000000000 */
[----:B----4-:R-:W-:-:S04]  /*0550*/  FADD R3, R3, R10 ;  /* 0x0000000a03037221 */ /* 0x010fc80000000000 */
[----:B-----5:R-:W-:-:S04]  /*0560*/  FADD R3, R3, R12 ;  /* 0x0000000c03037221 */ /* 0x020fc80000000000 */
[----:B------:R-:W-:-:S04]  /*0570*/  FADD R3, R3, R14 ;  /* 0x0000000e03037221 */ /* 0x000fc80000000000 */
[----:B------:R-:W-:-:S04]  /*0580*/  FADD R3, R3, R16 ;  /* 0x0000001003037221 */ /* 0x000fc80000000000 */
[----:B------:R-:W-:-:S04]  /*0590*/  FADD R3, R3, R18 ;  /* 0x0000001203037221 */ /* 0x000fc80000000000 */
[----:B------:R-:W-:-:S07]  /*05a0*/  FADD R4, R3, R20 ;  /* 0x0000001403047221 */ /* 0x000fce0000000000 */
.L_x_3:
        /* <DEDUP_REMOVED lines=11> */
[----:B------:R-:W5:Y:S01]  /*0660*/  LDG.E R12, desc[UR12][R6.64+0xc] ;  /* 0x00000c0c060c7981 */ /* 0x000f62000c1e1900 */
[----:B------:R-:W-:Y:S01]  /*0670*/  UIADD3 UR4, UPT, UPT, UR4, 0x4, URZ ;  /* 0x0000000404047890 */ /* 0x000fe2000fffe0ff */
[----:B--2---:R-:W-:-:S04]  /*0680*/  FADD R3, R4, R3 ;  /* 0x0000000304037221 */ /* 0x004fc80000000000 */
[----:B---3--:R-:W-:-:S04]  /*0690*/  FADD R3, R3, R8 ;  /* 0x0000000803037221 */ /* 0x008fc80000000000 */
[----:B----4-:R-:W-:-:S04]  /*06a0*/  FADD R3, R3, R10 ;  /* 0x0000000a03037221 */ /* 0x010fc80000000000 */
[----:B-----5:R-:W-:-:S07]  /*06b0*/  FADD R4, R3, R12 ;  /* 0x0000000c03047221 */ /* 0x020fce0000000000 */
.L_x_4:
[----:B------:R-:W-:Y:S05]  /*06c0*/  BRA.U !UP2, `(.L_x_0) ;  /* 0x000000010a287547 */ /* 0x000fea000b800000 */
[----:B------:R-:W0:Y:S01]  /*06d0*/  LDC.64 R8, c[0x0][0x380] ;  /* 0x0000e000ff087b82 */ /* 0x000e220000000a00 */
[----:B------:R-:W-:Y:S01]  /*06e0*/  IADD3 R3, PT, PT, R0, UR4, RZ ;  /* 0x0000000400037c10 */ /* 0x000fe2000fffe0ff */
[----:B------:R-:W-:-:S12]  /*06f0*/  UIADD3 UR5, UPT, UPT, -UR5, URZ, URZ ;  /* 0x000000ff05057290 */ /* 0x000fd8000fffe1ff */
.L_x_5:
[----:B0-----:R-:W-:-:S06]  /*0700*/  IMAD.WIDE R6, R3, 0x4, R8 ;  /* 0x0000000403067825 */ /* 0x001fcc00078e0208 */
[----:B------:R-:W2:Y:S01]  /*0710*/  LDG.E R7, desc[UR12][R6.64] ;  /* 0x0000000c06077981 */ /* 0x000ea2000c1e1900 */
[----:B------:R-:W-:Y:S01]  /*0720*/  UIADD3 UR5, UPT, UPT, UR5, 0x1, URZ ;  /* 0x0000000105057890 */ /* 0x000fe2000fffe0ff */
[----:B------:R-:W-:-:S03]  /*0730*/  IADD3 R3, PT, PT, R3, 0x1, RZ ;  /* 0x0000000103037810 */ /* 0x000fc60007ffe0ff */
[----:B------:R-:W-:Y:S01]  /*0740*/  UISETP.NE.AND UP1, UPT, UR5, URZ, UPT ;  /* 0x000000ff0500728c */ /* 0x000fe2000bf25270 */
[----:B--2---:R-:W-:-:S08]  /*0750*/  FADD R4, R7, R4 ;  /* 0x0000000407047221 */ /* 0x004fd00000000000 */
[----:B------:R-:W-:Y:S05]  /*0760*/  BRA.U UP1, `(.L_x_5) ;  /* 0xfffffffd01e47547 */ /* 0x000fea000b83ffff */
.L_x_0:
[----:B------:R-:W-:Y:S01]  /*0770*/  I2FP.F32.S32 R3, UR10 ;  /* 0x0000000a00037c45 */ /* 0x000fe20008201400 */
[----:B------:R-:W-:Y:S03]  /*0780*/  BSSY.RECONVERGENT B2, `(.L_x_6) ;  /* 0x000000d000027945 */ /* 0x000fe60003800200 */
[----:B------:R-:W0:Y:S08]  /*0790*/  MUFU.RCP R0, R3 ;  /* 0x0000000300007308 */ /* 0x000e300000001000 */
[----:B------:R-:W1:Y:S01]  /*07a0*/  FCHK P0, R4, R3 ;  /* 0x0000000304007302 */ /* 0x000e620000000000 */
[----:B0-----:R-:W-:-:S04]  /*07b0*/  FFMA R5, -R3, R0, 1 ;  /* 0x3f80000003057423 */ /* 0x001fc80000000100 */
[----:B------:R-:W-:-:S04]  /*07c0*/  FFMA R0, R0, R5, R0 ;  /* 0x0000000500007223 */ /* 0x000fc80000000000 */
[----:B------:R-:W-:-:S04]  /*07d0*/  FFMA R5, R0, R4, RZ ;  /* 0x0000000400057223 */ /* 0x000fc800000000ff */
[----:B------:R-:W-:-:S04]  /*07e0*/  FFMA R8, -R3, R5, R4 ;  /* 0x0000000503087223 */ /* 0x000fc80000000104 */
[----:B------:R-:W-:Y:S01]  /*07f0*/  FFMA R8, R0, R8, R5 ;  /* 0x0000000800087223 */ /* 0x000fe20000000005 */
[----:B-1----:R-:W-:Y:S06]  /*0800*/  @!P0 BRA `(.L_x_7) ;  /* 0x0000000000108947 */ /* 0x002fec0003800000 */
[----:B------:R-:W-:Y:S02]  /*0810*/  MOV R0, R4 ;  /* 0x0000000400007202 */ /* 0x000fe40000000f00 */
[----:B------:R-:W-:-:S07]  /*0820*/  MOV R12, 0x840 ;  /* 0x00000840000c7802 */ /* 0x000fce0000000f00 */
[----:B------:R-:W-:Y:S05]  /*0830*/  CALL.REL.NOINC `($__internal_1_$__cuda_sm3x_div_rn_noftz_f32_slowpath) ;  /* 0x0000002000487944 */ /* 0x000fea0003c00000 */
[----:B------:R-:W-:-:S07]  /*0840*/  MOV R8, R9 ;  /* 0x0000000900087202 */ /* 0x000fce0000000f00 */
.L_x_7:
[----:B------:R-:W-:Y:S05]  /*0850*/  BSYNC.RECONVERGENT B2 ;  /* 0x0000000000027941 */ /* 0x000fea0003800200 */
.L_x_6:
[----:B------:R-:W-:Y:S01]  /*0860*/  HFMA2 R6, -RZ, RZ, 0, 0 ;  /* 0x00000000ff067431 */ /* 0x000fe200000001ff */
[----:B------:R-:W-:Y:S06]  /*0870*/  BRA.U !UP0, `(.L_x_8) ;  /* 0x0000000908207547 */ /* 0x000fec000b800000 */
[----:B------:R-:W0:Y:S01]  /*0880*/  LDCU UR5, c[0x0][0x394] ;  /* 0x00007280ff0577ac */ /* 0x000e220008000800 */
[----:B------:R-:W-:Y:S01]  /*0890*/  MOV R6, RZ ;  /* 0x000000ff00067202 */ /* 0x000fe20000000f00 */
[----:B------:R-:W-:Y:S01]  /*08a0*/  UMOV UR4, URZ ;  /* 0x000000ff00047c82 */ /* 0x000fe20008000000 */
[----:B0-----:R-:W-:Y:S02]  /*08b0*/  UISETP.GE.U32.AND UP1, UPT, UR5, 0x10, UPT ;  /* 0x000000100500788c */ /* 0x001fe4000bf26070 */
[----:B------:R-:W-:Y:S01]  /*08c0*/  IMAD R0, R2, UR5, RZ ;  /* 0x0000000502007c24 */ /* 0x000fe2000f8e02ff */
[----:B------:R-:W-:-:S04]  /*08d0*/  ULOP3.LUT UR9, UR5, 0xf, URZ, 0xc0, !UPT ;  /* 0x0000000f05097892 */ /* 0x000fc8000f8ec0ff */
        /* <DEDUP_REMOVED lines=9> */
.L_x_10:
        /* <DEDUP_REMOVED lines=22> */
[----:B--2---:R-:W-:-:S04]  /*0ad0*/  FADD R14, R14, -R8 ;  /* 0x800000080e0e7221 */ /* 0x004fc80000000000 */
[----:B------:R-:W-:Y:S01]  /*0ae0*/  FFMA R6, R14, R14, R6 ;  /* 0x0000000e0e067223 */ /* 0x000fe20000000006 */
[--C-:B---3--:R-:W-:Y:S01]  /*0af0*/  FADD R16, R16, -R8.reuse ;  /* 0x8000000810107221 */ /* 0x108fe20000000000 */
[----:B----4-:R-:W-:-:S03]  /*0b00*/  FADD R18, R18, -R8 ;  /* 0x8000000812127221 */ /* 0x010fc60000000000 */
[----:B------:R-:W-:Y:S01]  /*0b10*/  FFMA R6, R16, R16, R6 ;  /* 0x0000001010067223 */ /* 0x000fe20000000006 */
[----:B-----5:R-:W-:-:S03]  /*0b20*/  FADD R10, R10, -R8 ;  /* 0x800000080a0a7221 */ /* 0x020fc60000000000 */
[----:B------:R-:W-:Y:S01]  /*0b30*/  FFMA R6, R18, R18, R6 ;  /* 0x0000001212067223 */ /* 0x000fe20000000006 */
[----:B------:R-:W-:-:S03]  /*0b40*/  FADD R29, R29, -R8 ;  /* 0x800000081d1d7221 */ /* 0x000fc60000000000 */
        /* <DEDUP_REMOVED lines=22> */
[----:B------:R-:W-:-:S04]  /*0cb0*/  FFMA R6, R9, R9, R6 ;  /* 0x0000000909067223 */ /* 0x000fc80000000006 */
[----:B------:R-:W-:Y:S01]  /*0cc0*/  FFMA R6, R5, R5, R6 ;  /* 0x0000000505067223 */ /* 0x000fe20000000006 */
[----:B------:R-:W-:Y:S06]  /*0cd0*/  BRA.U UP1, `(.L_x_10) ;  /* 0xfffffffd01247547 */ /* 0x000fec000b83ffff */
.L_x_9:
        /* <DEDUP_REMOVED lines=32> */
[----:B------:R-:W-:-:S07]  /*0ee0*/  FFMA R6, R21, R21, R6 ;  /* 0x0000001515067223 */ /* 0x000fce0000000006 */
.L_x_11:
        /* <DEDUP_REMOVED lines=19> */
[----:B------:R-:W-:-:S04]  /*1020*/  FFMA R6, R11, R11, R6 ;  /* 0x0000000b0b067223 */ /* 0x000fc80000000006 */
[----:B------:R-:W-:-:S07]  /*1030*/  FFMA R6, R13, R13, R6 ;  /* 0x0000000d0d067223 */ /* 0x000fce0000000006 */
.L_x_12:
[----:B------:R-:W-:Y:S05]  /*1040*/  BRA.U !UP1, `(.L_x_8) ;  /* 0x00000001092c7547 */ /* 0x000fea000b800000 */
[----:B------:R-:W0:Y:S01]  /*1050*/  LDC.64 R10, c[0x0][0x380] ;  /* 0x0000e000ff0a7b82 */ /* 0x000e220000000a00 */
[----:B------:R-:W-:Y:S01]  /*1060*/  IADD3 R7, PT, PT, R0, UR4, RZ ;  /* 0x0000000400077c10 */ /* 0x000fe2000fffe0ff */
[----:B------:R-:W-:-:S12]  /*1070*/  UIADD3 UR5, UPT, UPT, -UR5, URZ, URZ ;  /* 0x000000ff05057290 */ /* 0x000fd8000fffe1ff */
.L_x_13:
[----:B0-----:R-:W-:-:S06]  /*1080*/  IMAD.WIDE R4, R7, 0x4, R10 ;  /* 0x0000000407047825 */ /* 0x001fcc00078e020a */
[----:B------:R-:W2:Y:S01]  /*1090*/  LDG.E R5, desc[UR12][R4.64] ;  /* 0x0000000c04057981 */ /* 0x000ea2000c1e1900 */
[----:B------:R-:W-:Y:S01]  /*10a0*/  UIADD3 UR5, UPT, UPT, UR5, 0x1, URZ ;  /* 0x0000000105057890 */ /* 0x000fe2000fffe0ff */
[----:B------:R-:W-:-:S03]  /*10b0*/  IADD3 R7, PT, PT, R7, 0x1, RZ ;  /* 0x0000000107077810 */ /* 0x000fc60007ffe0ff */
[----:B------:R-:W-:Y:S01]  /*10c0*/  UISETP.NE.AND UP0, UPT, UR5, URZ, UPT ;  /* 0x000000ff0500728c */ /* 0x000fe2000bf05270 */
[----:B--2---:R-:W-:-:S04]  /*10d0*/  FADD R9, R5, -R8 ;  /* 0x8000000805097221 */ /* 0x004fc80000000000 */
[----:B------:R-:W-:-:S04]  /*10e0*/  FFMA R6, R9, R9, R6 ;  /* 0x0000000909067223 */ /* 0x000fc80000000006 */
[----:B------:R-:W-:Y:S05]  /*10f0*/  BRA.U UP0, `(.L_x_13) ;  /* 0xfffffffd00e07547 */ /* 0x000fea000b83ffff */
.L_x_8:
[----:B------:R-:W0:Y:S01]  /*1100*/  MUFU.RCP R0, R3 ;  /* 0x0000000300007308 */ /* 0x000e220000001000 */
[----:B------:R-:W1:Y:S01]  /*1110*/  LDC R4, c[0x0][0x394] ;  /* 0x0000e500ff047b82 */ /* 0x000e620000000800 */
[----:B------:R-:W-:Y:S06]  /*1120*/  BSSY.RECONVERGENT B2, `(.L_x_14) ;  /* 0x000000d000027945 */ /* 0x000fec0003800200 */
[----:B------:R-:W2:Y:S01]  /*1130*/  FCHK P0, R6, R3 ;  /* 0x0000000306007302 */ /* 0x000ea20000000000 */
[----:B0-----:R-:W-:-:S04]  /*1140*/  FFMA R5, -R3, R0, 1 ;  /* 0x3f80000003057423 */ /* 0x001fc80000000100 */
[----:B------:R-:W-:-:S04]  /*1150*/  FFMA R0, R0, R5, R0 ;  /* 0x0000000500007223 */ /* 0x000fc80000000000 */
[----:B------:R-:W-:Y:S01]  /*1160*/  FFMA R5, R0, R6, RZ ;  /* 0x0000000600057223 */ /* 0x000fe200000000ff */
[----:B-1----:R-:W-:-:S03]  /*1170*/  ISETP.GE.AND P2, PT, R4, 0x1, PT ;  /* 0x000000010400780c */ /* 0x002fc60003f46270 */
[----:B------:R-:W-:-:S04]  /*1180*/  FFMA R4, -R3, R5, R6 ;  /* 0x0000000503047223 */ /* 0x000fc80000000106 */
[----:B------:R-:W-:Y:S01]  /*1190*/  FFMA R0, R0, R4, R5 ;  /* 0x0000000400007223 */ /* 0x000fe20000000005 */
[----:B--2---:R-:W-:Y:S06]  /*11a0*/  @!P0 BRA `(.L_x_15) ;  /* 0x0000000000108947 */ /* 0x004fec0003800000 */
[----:B------:R-:W-:Y:S02]  /*11b0*/  MOV R0, R6 ;  /* 0x0000000600007202 */ /* 0x000fe40000000f00 */
[----:B------:R-:W-:-:S07]  /*11c0*/  MOV R12, 0x11e0 ;  /* 0x000011e0000c7802 */ /* 0x000fce0000000f00 */
[----:B------:R-:W-:Y:S05]  /*11d0*/  CALL.REL.NOINC `($__internal_1_$__cuda_sm3x_div_rn_noftz_f32_slowpath) ;  /* 0x0000001400e07944 */ /* 0x000fea0003c00000 */
[----:B------:R-:W-:-:S07]  /*11e0*/  MOV R0, R9 ;  /* 0x0000000900007202 */ /* 0x000fce0000000f00 */
.L_x_15:
[----:B------:R-:W-:Y:S05]  /*11f0*/  BSYNC.RECONVERGENT B2 ;  /* 0x0000000000027941 */ /* 0x000fea0003800200 */
.L_x_14:
[----:B------:R-:W0:Y:S01]  /*1200*/  F2F.F64.F32 R6, R0 ;  /* 0x0000000000067310 */ /* 0x000e220000201800 */
[----:B------:R-:W-:Y:S01]  /*1210*/  UMOV UR4, 0xa0b5ed8d ;  /* 0xa0b5ed8d00047882 */ /* 0x000fe20000000000 */
[----:B------:R-:W-:Y:S01]  /*1220*/  UMOV UR5, 0x3eb0c6f7 ;  /* 0x3eb0c6f700057882 */ /* 0x000fe20000000000 */
[----:B------:R-:W-:Y:S01]  /*1230*/  HFMA2 R13, -RZ, RZ, 1.9609375, 0 ;  /* 0x3fd80000ff0d7431 */ /* 0x000fe200000001ff */
[----:B------:R-:W-:Y:S01]  /*1240*/  MOV R12, 0x0 ;  /* 0x00000000000c7802 */ /* 0x000fe20000000f00 */
[----:B------:R-:W-:Y:S01]  /*1250*/  BSSY.RECONVERGENT B0, `(.L_x_16) ;  /* 0x0000012000007945 */ /* 0x000fe20003800200 */
[----:B0-----:R-:W-:-:S06]  /*1260*/  DADD R6, R6, UR4 ;  /* 0x0000000406067e29 */ /* 0x001fcc0008000000 */
[----:B------:R-:W0:Y:S04]  /*1270*/  MUFU.RSQ64H R5, R7 ;  /* 0x0000000700057308 */ /* 0x000e280000001c00 */
[----:B------:R-:W-:-:S04]  /*1280*/  IADD3 R4, PT, PT, R7, -0x3500000, RZ ;  /* 0xfcb0000007047810 */ /* 0x000fc80007ffe0ff */
[----:B------:R-:W-:Y:S02]  /*1290*/  ISETP.GE.U32.AND P0, PT, R4, 0x7ca00000, PT ;  /* 0x7ca000000400780c */ /* 0x000fe40003f06070 */
[----:B0-----:R-:W-:-:S08]  /*12a0*/  DMUL R10, R4, R4 ;  /* 0x00000004040a7228 */ /* 0x001fd00000000000 */
[----:B------:R-:W-:-:S08]  /*12b0*/  DFMA R10, R6, -R10, 1 ;  /* 0x3ff00000060a742b */ /* 0x000fd0000000080a */
[----:B------:R-:W-:Y:S02]  /*12c0*/  DFMA R12, R10, R12, 0.5 ;  /* 0x3fe000000a0c742b */ /* 0x000fe4000000000c */
[----:B------:R-:W-:-:S08]  /*12d0*/  DMUL R10, R4, R10 ;  /* 0x0000000a040a7228 */ /* 0x000fd00000000000 */
[----:B------:R-:W-:-:S08]  /*12e0*/  DFMA R14, R12, R10, R4 ;  /* 0x0000000a0c0e722b */ /* 0x000fd00000000004 */
[----:B------:R-:W-:Y:S02]  /*12f0*/  DMUL R16, R6, R14 ;  /* 0x0000000e06107228 */ /* 0x000fe40000000000 */
[----:B------:R-:W-:Y:S02]  /*1300*/  IADD3 R13, PT, PT, R15, -0x100000, RZ ;  /* 0xfff000000f0d7810 */ /* 0x000fe40007ffe0ff */
[----:B------:R-:W-:-:S04]  /*1310*/  MOV R12, R14 ;  /* 0x0000000e000c7202 */ /* 0x000fc80000000f00 */
[----:B------:R-:W-:-:S08]  /*1320*/  DFMA R18, R16, -R16, R6 ;  /* 0x800000101012722b */ /* 0x000fd00000000006 */
[----:B------:R-:W-:Y:S01]  /*1330*/  DFMA R10, R18, R12, R16 ;  /* 0x0000000c120a722b */ /* 0x000fe20000000010 */
[----:B------:R-:W-:Y:S10]  /*1340*/  @!P0 BRA `(.L_x_17) ;  /* 0x0000000000088947 */ /* 0x000ff40003800000 */
[----:B------:R-:W-:-:S07]  /*1350*/  MOV R0, 0x1370 ;  /* 0x0000137000007802 */ /* 0x000fce0000000f00 */
[----:B------:R-:W-:Y:S05]  /*1360*/  CALL.REL.NOINC `($__internal_0_$__cuda_sm20_dsqrt_rn_f64_mediumpath_v1) ;  /* 0x0000001000c87944 */ /* 0x000fea0003c00000 */
.L_x_17:
[----:B------:R-:W-:Y:S05]  /*1370*/  BSYNC.RECONVERGENT B0 ;  /* 0x0000000000007941 */ /* 0x000fea0003800200 */
.L_x_16:
[----:B------:R-:W-:Y:S05]  /*1380*/  @!P2 EXIT ;  /* 0x000000000000a94d */ /* 0x000fea0003800000 */
[----:B------:R-:W0:Y:S01]  /*1390*/  LDCU UR5, c[0x0][0x394] ;  /* 0x00007280ff0577ac */ /* 0x000e220008000800 */
[----:B------:R1:W2:Y:S01]  /*13a0*/  F2F.F32.F64 R3, R10 ;  /* 0x0000000a00037310 */ /* 0x0002a20000301000 */
[----:B------:R-:W-:Y:S01]  /*13b0*/  UMOV UR4, URZ ;  /* 0x000000ff00047c82 */ /* 0x000fe20008000000 */
[----:B0-----:R-:W-:Y:S02]  /*13c0*/  UISETP.GE.U32.AND UP0, UPT, UR5, 0x8, UPT ;  /* 0x000000080500788c */ /* 0x001fe4000bf06070 */
[----:B------:R-:W-:Y:S01]  /*13d0*/  IMAD R2, R2, UR5, RZ ;  /* 0x0000000502027c24 */ /* 0x000fe2000f8e02ff */
[----:B------:R-:W-:-:S06]  /*13e0*/  ULOP3.LUT UR14, UR5, 0x7, URZ, 0xc0, !UPT ;  /* 0x00000007050e7892 */ /* 0x000fcc000f8ec0ff */
[----:B-12---:R-:W-:Y:S06]  /*13f0*/  BRA.U !UP0, `(.L_x_18) ;  /* 0x0000000908547547 */ /* 0x006fec000b800000 */
[----:B------:R-:W0:Y:S01]  /*1400*/  LDCU.128 UR8, c[0x0][0x380] ;  /* 0x00007000ff0877ac */ /* 0x000e220008000c00 */
[----:B------:R-:W-:Y:S01]  /*1410*/  MOV R11, R2 ;  /* 0x00000002000b7202 */ /* 0x000fe20000000f00 */
[----:B------:R-:W-:Y:S02]  /*1420*/  ULOP3.LUT UR4, UR5, 0x7ffffff8, URZ, 0xc0, !UPT ;  /* 0x7ffffff805047892 */ /* 0x000fe4000f8ec0ff */
[----:B0-----:R-:W-:Y:S02]  /*1430*/  UIADD3 UR7, UP0, UPT, UR8, 0x10, URZ ;  /* 0x0000001008077890 */ /* 0x001fe4000ff1e0ff */
[----:B------:R-:W-:Y:S02]  /*1440*/  UIADD3 UR5, UP1, UPT, UR10, 0x10, URZ ;  /* 0x000000100a057890 */ /* 0x000fe4000ff3e0ff */
[----:B------:R-:W-:Y:S02]  /*1450*/  UIADD3 UR10, UPT, UPT, -UR4, URZ, URZ ;  /* 0x000000ff040a7290 */ /* 0x000fe4000fffe1ff */
[----:B------:R-:W-:-:S02]  /*1460*/  UIADD3.X UR8, UPT, UPT, URZ, UR9, URZ, UP0, !UPT ;  /* 0x00000009ff087290 */ /* 0x000fc400087fe4ff */
[----:B------:R-:W-:-:S12]  /*1470*/  UIADD3.X UR6, UPT, UPT, URZ, UR11, URZ, UP1, !UPT ;  /* 0x0000000bff067290 */ /* 0x000fd80008ffe4ff */
.L_x_35:
[----:B------:R-:W-:Y:S02]  /*1480*/  MOV R6, UR7 ;  /* 0x0000000700067c02 */ /* 0x000fe40008000f00 */
[----:B------:R-:W-:-:S03]  /*1490*/  MOV R7, UR8 ;  /* 0x0000000800077c02 */ /* 0x000fc60008000f00 */
[----:B------:R-:W-:-:S05]  /*14a0*/  IMAD.WIDE R6, R11, 0x4, R6 ;  /* 0x000000040b067825 */ /* 0x000fca00078e0206 */
[----:B0-----:R-:W2:Y:S01]  /*14b0*/  LDG.E R5, desc[UR12][R6.64+-0x10] ;  /* 0xfffff00c06057981 */ /* 0x001ea2000c1e1900 */
[----:B------:R-:W0:Y:S01]  /*14c0*/  MUFU.RCP R0, R3 ;  /* 0x0000000300007308 */ /* 0x000e220000001000 */
[----:B------:R-:W-:Y:S01]  /*14d0*/  UIADD3 UR10, UPT, UPT, UR10, 0x8, URZ ;  /* 0x000000080a0a7890 */ /* 0x000fe2000fffe0ff */
[----:B------:R-:W-:Y:S01]  /*14e0*/  MOV R4, UR5 ;  /* 0x0000000500047c02 */ /* 0x000fe20008000f00 */
[----:B------:R-:W-:Y:S02]  /*14f0*/  BSSY.RECONVERGENT B2, `(.L_x_19) ;  /* 0x000000e000027945 */ /* 0x000fe40003800200 */
[----:B------:R-:W-:Y:S01]  /*1500*/  UISETP.NE.AND UP0, UPT, UR10, URZ, UPT ;  /* 0x000000ff0a00728c */ /* 0x000fe2000bf05270 */
[----:B0-----:R-:W-:-:S04]  /*1510*/  FFMA R9, -R3, R0, 1 ;  /* 0x3f80000003097423 */ /* 0x001fc80000000100 */
[----:B------:R-:W-:Y:S01]  /*1520*/  FFMA R9, R0, R9, R0 ;  /* 0x0000000900097223 */ /* 0x000fe20000000000 */
[----:B--2---:R-:W-:Y:S01]  /*1530*/  FADD R0, R5, -R8 ;  /* 0x8000000805007221 */ /* 0x004fe20000000000 */
[----:B------:R-:W-:-:S03]  /*1540*/  MOV R5, UR6 ;  /* 0x0000000600057c02 */ /* 0x000fc60008000f00 */
[----:B------:R-:W0:Y:S01]  /*1550*/  FCHK P0, R0, R3 ;  /* 0x0000000300007302 */ /* 0x000e220000000000 */
[----:B------:R-:W-:Y:S01]  /*1560*/  FFMA R10, R0, R9, RZ ;  /* 0x00000009000a7223 */ /* 0x000fe200000000ff */
[----:B------:R-:W-:-:S04]  /*1570*/  IMAD.WIDE R4, R11, 0x4, R4 ;  /* 0x000000040b047825 */ /* 0x000fc800078e0204 */
[----:B------:R-:W-:-:S04]  /*1580*/  FFMA R12, -R3, R10, R0 ;  /* 0x0000000a030c7223 */ /* 0x000fc80000000100 */
[----:B------:R-:W-:Y:S01]  /*1590*/  FFMA R9, R9, R12, R10 ;  /* 0x0000000c09097223 */ /* 0x000fe2000000000a */
[----:B0-----:R-:W-:Y:S06]  /*15a0*/  @!P0 BRA `(.L_x_20) ;  /* 0x0000000000088947 */ /* 0x001fec0003800000 */
[----:B------:R-:W-:-:S07]  /*15b0*/  MOV R12, 0x15d0 ;  /* 0x000015d0000c7802 */ /* 0x000fce0000000f00 */
[----:B------:R-:W-:Y:S05]  /*15c0*/  CALL.REL.NOINC `($__internal_1_$__cuda_sm3x_div_rn_noftz_f32_slowpath) ;  /* 0x0000001000e47944 */ /* 0x000fea0003c00000 */
.L_x_20:
[----:B------:R-:W-:Y:S05]  /*15d0*/  BSYNC.RECONVERGENT B2 ;  /* 0x0000000000027941 */ /* 0x000fea0003800200 */
.L_x_19:
[----:B------:R0:W-:Y:S04]  /*15e0*/  STG.E desc[UR12][R4.64+-0x10], R9 ;  /* 0xfffff00904007986 */ /* 0x0001e8000c10190c */
[----:B------:R-:W2:Y:S01]  /*15f0*/  LDG.E R13, desc[UR12][R6.64+-0xc] ;  /* 0xfffff40c060d7981 */ /* 0x000ea2000c1e1900 */
[----:B------:R-:W1:Y:S01]  /*1600*/  MUFU.RCP R0, R3 ;  /* 0x0000000300007308 */ /* 0x000e620000001000 */
[----:B------:R-:W-:Y:S01]  /*1610*/  BSSY.RECONVERGENT B2, `(.L_x_21) ;  /* 0x000000d000027945 */ /* 0x000fe20003800200 */
[----:B-1----:R-:W-:-:S04]  /*1620*/  FFMA R15, -R3, R0, 1 ;  /* 0x3f800000030f7423 */ /* 0x002fc80000000100 */
[----:B------:R-:W-:Y:S01]  /*1630*/  FFMA R0, R0, R15, R0 ;  /* 0x0000000f00007223 */ /* 0x000fe20000000000 */
[----:B--2---:R-:W-:-:S04]  /*1640*/  FADD R12, R13, -R8 ;  /* 0x800000080d0c7221 */ /* 0x004fc80000000000 */
[----:B------:R-:W1:Y:S01]  /*1650*/  FCHK P0, R12, R3 ;  /* 0x000000030c007302 */ /* 0x000e620000000000 */
[----:B------:R-:W-:-:S04]  /*1660*/  FFMA R10, R0, R12, RZ ;  /* 0x0000000c000a7223 */ /* 0x000fc800000000ff */
[----:B------:R-:W-:-:S04]  /*1670*/  FFMA R13, -R3, R10, R12 ;  /* 0x0000000a030d7223 */ /* 0x000fc8000000010c */
[----:B------:R-:W-:Y:S01]  /*1680*/  FFMA R13, R0, R13, R10 ;  /* 0x0000000d000d7223 */ /* 0x000fe2000000000a */
[----:B01----:R-:W-:Y:S06]  /*1690*/  @!P0 BRA `(.L_x_22) ;  /* 0x0000000000108947 */ /* 0x003fec0003800000 */
[----:B------:R-:W-:Y:S02]  /*16a0*/  MOV R0, R12 ;  /* 0x0000000c00007202 */ /* 0x000fe40000000f00 */
[----:B------:R-:W-:-:S07]  /*16b0*/  MOV R12, 0x16d0 ;  /* 0x000016d0000c7802 */ /* 0x000fce0000000f00 */
[----:B------:R-:W-:Y:S05]  /*16c0*/  CALL.REL.NOINC `($__internal_1_$__cuda_sm3x_div_rn_noftz_f32_slowpath) ;  /* 0x0000001000a47944 */ /* 0x000fea0003c00000 */
[----:B------:R-:W-:-:S07]  /*16d0*/  MOV R13, R9 ;  /* 0x00000009000d7202 */ /* 0x000fce0000000f00 */
.L_x_22:
[----:B------:R-:W-:Y:S05]  /*16e0*/  BSYNC.RECONVERGENT B2 ;  /* 0x0000000000027941 */ /* 0x000fea0003800200 */
.L_x_21:
        /* <DEDUP_REMOVED lines=15> */
.L_x_24:
[----:B------:R-:W-:Y:S05]  /*17e0*/  BSYNC.RECONVERGENT B2 ;  /* 0x0000000000027941 */ /* 0x000fea0003800200 */
.L_x_23:
        /* <DEDUP_REMOVED lines=16> */
.L_x_26:
[----:B------:R-:W-:Y:S05]  /*18f0*/  BSYNC.RECONVERGENT B2 ;  /* 0x0000000000027941 */ /* 0x000fea0003800200 */
.L_x_25:
        /* <DEDUP_REMOVED lines=15> */
.L_x_28:
[----:B------:R-:W-:Y:S05]  /*19f0*/  BSYNC.RECONVERGENT B2 ;  /* 0x0000000000027941 */ /* 0x000fea0003800200 */
.L_x_27:
        /* <DEDUP_REMOVED lines=16> */
.L_x_30:
[----:B------:R-:W-:Y:S05]  /*1b00*/  BSYNC.RECONVERGENT B2 ;  /* 0x0000000000027941 */ /* 0x000fea0003800200 */
.L_x_29:
        /* <DEDUP_REMOVED lines=15> */
.L_x_32:
[----:B------:R-:W-:Y:S05]  /*1c00*/  BSYNC.RECONVERGENT B2 ;  /* 0x0000000000027941 */ /* 0x000fea0003800200 */
.L_x_31:
        /* <DEDUP_REMOVED lines=16> */
.L_x_34:
[----:B------:R-:W-:Y:S05]  /*1d10*/  BSYNC.RECONVERGENT B2 ;  /* 0x0000000000027941 */ /* 0x000fea0003800200 */
.L_x_33:
[----:B------:R0:W-:Y:S01]  /*1d20*/  STG.E desc[UR12][R4.64+0xc], R13 ;  /* 0x00000c0d04007986 */ /* 0x0001e2000c10190c */
[----:B------:R-:W-:Y:S01]  /*1d30*/  IADD3 R11, PT, PT, R11, 0x8, RZ ;  /* 0x000000080b0b7810 */ /* 0x000fe20007ffe0ff */
[----:B------:R-:W-:Y:S06]  /*1d40*/  BRA.U UP0, `(.L_x_35) ;  /* 0xfffffff500cc7547 */ /* 0x000fec000b83ffff */
.L_x_18:
[----:B------:R-:W-:-:S13]  /*1d50*/  ISETP.NE.AND P0, PT, RZ, UR14, PT ;  /* 0x0000000eff007c0c */ /* 0x000fda000bf05270 */
[----:B------:R-:W-:Y:S05]  /*1d60*/  @!P0 EXIT ;  /* 0x000000000000894d */ /* 0x000fea0003800000 */
[----:B------:R-:W1:Y:S01]  /*1d70*/  LDCU UR5, c[0x0][0x394] ;  /* 0x00007280ff0577ac */ /* 0x000e620008000800 */
[----:B------:R-:W-:Y:S02]  /*1d80*/  UISETP.GE.U32.AND UP0, UPT, UR14, 0x4, UPT ;  /* 0x000000040e00788c */ /* 0x000fe4000bf06070 */
[----:B-1----:R-:W-:-:S07]  /*1d90*/  ULOP3.LUT UR5, UR5, 0x3, URZ, 0xc0, !UPT ;  /* 0x0000000305057892 */ /* 0x002fce000f8ec0ff */
[----:B------:R-:W-:Y:S05]  /*1da0*/  BRA.U !UP0, `(.L_x_36) ;  /* 0x0000000508207547 */ /* 0x000fea000b800000 */
[----:B0-----:R-:W0:Y:S01]  /*1db0*/  LDC.64 R4, c[0x0][0x380] ;  /* 0x0000e000ff047b82 */ /* 0x001e220000000a00 */
[----:B------:R-:W-:-:S05]  /*1dc0*/  IADD3 R6, PT, PT, R2, UR4, RZ ;  /* 0x0000000402067c10 */ /* 0x000fca000fffe0ff */
[----:B0-----:R-:W-:-:S05]  /*1dd0*/  IMAD.WIDE R4, R6, 0x4, R4 ;  /* 0x0000000406047825 */ /* 0x001fca00078e0204 */
[----:B------:R-:W2:Y:S01]  /*1de0*/  LDG.E R7, desc[UR12][R4.64] ;  /* 0x0000000c04077981 */ /* 0x000ea2000c1e1900 */
[----:B------:R-:W0:Y:S01]  /*1df0*/  MUFU.RCP R0, R3 ;  /* 0x0000000300007308 */ /* 0x000e220000001000 */
[----:B------:R-:W-:Y:S01]  /*1e00*/  BSSY.RECONVERGENT B2, `(.L_x_37) ;  /* 0x000000c000027945 */ /* 0x000fe20003800200 */
[----:B0-----:R-:W-:-:S04]  /*1e10*/  FFMA R9, -R3, R0, 1 ;  /* 0x3f80000003097423 */ /* 0x001fc80000000100 */
[----:B------:R-:W-:Y:S01]  /*1e20*/  FFMA R0, R0, R9, R0 ;  /* 0x0000000900007223 */ /* 0x000fe20000000000 */
[----:B--2---:R-:W-:-:S04]  /*1e30*/  FADD R12, R7, -R8 ;  /* 0x80000008070c7221 */ /* 0x004fc80000000000 */
[----:B------:R-:W0:Y:S01]  /*1e40*/  FCHK P0, R12, R3 ;  /* 0x000000030c007302 */ /* 0x000e220000000000 */
[----:B------:R-:W-:-:S04]  /*1e50*/  FFMA R7, R0, R12, RZ ;  /* 0x0000000c00077223 */ /* 0x000fc800000000ff */
[----:B------:R-:W-:-:S04]  /*1e60*/  FFMA R10, -R3, R7, R12 ;  /* 0x00000007030a7223 */ /* 0x000fc8000000010c */
[----:B------:R-:W-:Y:S01]  /*1e70*/  FFMA R9, R0, R10, R7 ;  /* 0x0000000a00097223 */ /* 0x000fe20000000007 */
[----:B0-----:R-:W-:Y:S06]  /*1e80*/  @!P0 BRA `(.L_x_38) ;  /* 0x00000000000c8947 */ /* 0x001fec0003800000 */
[----:B------:R-:W-:Y:S02]  /*1e90*/  MOV R0, R12 ;  /* 0x0000000c00007202 */ /* 0x000fe40000000f00 */
[----:B------:R-:W-:-:S07]  /*1ea0*/  MOV R12, 0x1ec0 ;  /* 0x00001ec0000c7802 */ /* 0x000fce0000000f00 */
[----:B------:R-:W-:Y:S05]  /*1eb0*/  CALL.REL.NOINC `($__internal_1_$__cuda_sm3x_div_rn_noftz_f32_slowpath) ;  /* 0x0000000800a87944 */ /* 0x000fea0003c00000 */
.L_x_38:
[----:B------:R-:W-:Y:S05]  /*1ec0*/  BSYNC.RECONVERGENT B2 ;  /* 0x0000000000027941 */ /* 0x000fea0003800200 */
.L_x_37:
[----:B------:R-:W0:Y:S02]  /*1ed0*/  LDC.64 R10, c[0x0][0x388] ;  /* 0x0000e200ff0a7b82 */ /* 0x000e240000000a00 */
[----:B0-----:R-:W-:-:S05]  /*1ee0*/  IMAD.WIDE R6, R6, 0x4, R10 ;  /* 0x0000000406067825 */ /* 0x001fca00078e020a */
        /* <DEDUP_REMOVED lines=16> */
.L_x_40:
[----:B------:R-:W-:Y:S05]  /*1ff0*/  BSYNC.RECONVERGENT B2 ;  /* 0x0000000000027941 */ /* 0x000fea0003800200 */
.L_x_39:
        /* <DEDUP_REMOVED lines=15> */
.L_x_42:
[----:B------:R-:W-:Y:S05]  /*20f0*/  BSYNC.RECONVERGENT B2 ;  /* 0x0000000000027941 */ /* 0x000fea0003800200 */
.L_x_41:
        /* <DEDUP_REMOVED lines=16> */
.L_x_44:
[----:B------:R-:W-:Y:S05]  /*2200*/  BSYNC.RECONVERGENT B2 ;  /* 0x0000000000027941 */ /* 0x000fea0003800200 */
.L_x_43:
[----:B------:R1:W-:Y:S01]  /*2210*/  STG.E desc[UR12][R6.64+0xc], R11 ;  /* 0x00000c0b06007986 */ /* 0x0003e2000c10190c */
[----:B------:R-:W-:-:S12]  /*2220*/  UIADD3 UR4, UPT, UPT, UR4, 0x4, URZ ;  /* 0x0000000404047890 */ /* 0x000fd8000fffe0ff */
.L_x_36:
[----:B------:R-:W-:-:S13]  /*2230*/  ISETP.NE.AND P0, PT, RZ, UR5, PT ;  /* 0x00000005ff007c0c */ /* 0x000fda000bf05270 */
[----:B------:R-:W-:Y:S05]  /*2240*/  @!P0 EXIT ;  /* 0x000000000000894d */ /* 0x000fea0003800000 */
[----:B------:R-:W-:-:S09]  /*2250*/  UISETP.NE.AND UP0, UPT, UR5, 0x1, UPT ;  /* 0x000000010500788c */ /* 0x000fd2000bf05270 */
[----:B------:R-:W-:Y:S05]  /*2260*/  BRA.U !UP0, `(.L_x_45) ;  /* 0x00000001089c7547 */ /* 0x000fea000b800000 */
[----:B-1----:R-:W1:Y:S01]  /*2270*/  LDC.64 R6, c[0x0][0x380] ;  /* 0x0000e000ff067b82 */ /* 0x002e620000000a00 */
[----:B0-----:R-:W-:-:S05]  /*2280*/  IADD3 R4, PT, PT, R2, UR4, RZ ;  /* 0x0000000402047c10 */ /* 0x001fca000fffe0ff */
[----:B-1----:R-:W-:-:S05]  /*2290*/  IMAD.WIDE R6, R4, 0x4, R6 ;  /* 0x0000000404067825 */ /* 0x002fca00078e0206 */
        /* <DEDUP_REMOVED lines=14> */
.L_x_47:
[----:B------:R-:W-:Y:S05]  /*2380*/  BSYNC.RECONVERGENT B2 ;  /* 0x0000000000027941 */ /* 0x000fea0003800200 */
.L_x_46:
        /* <DEDUP_REMOVED lines=18> */
.L_x_49:
[----:B------:R-:W-:Y:S05]  /*24b0*/  BSYNC.RECONVERGENT B2 ;  /* 0x0000000000027941 */ /* 0x000fea0003800200 */
.L_x_48:
[----:B------:R2:W-:Y:S01]  /*24c0*/  STG.E desc[UR12][R4.64+0x4], R11 ;  /* 0x0000040b04007986 */ /* 0x0005e2000c10190c */
[----:B------:R-:W-:-:S12]  /*24d0*/  UIADD3 UR4, UPT, UPT, UR4, 0x2, URZ ;  /* 0x0000000204047890 */ /* 0x000fd8000fffe0ff */
.L_x_45:
[----:B------:R-:W3:Y:S02]  /*24e0*/  LDC R0, c[0x0][0x394] ;  /* 0x0000e500ff007b82 */ /* 0x000ee40000000800 */
[----:B---3--:R-:W-:-:S04]  /*24f0*/  LOP3.LUT R0, R0, 0x1, RZ, 0xc0, !PT ;  /* 0x0000000100007812 */ /* 0x008fc800078ec0ff */
[----:B------:R-:W-:-:S13]  /*2500*/  ISETP.NE.U32.AND P0, PT, R0, 0x1, PT ;  /* 0x000000010000780c */ /* 0x000fda0003f05070 */
[----:B------:R-:W-:Y:S05]  /*2510*/  @P0 EXIT ;  /* 0x000000000000094d */ /* 0x000fea0003800000 */
[----:B0-2---:R-:W0:Y:S01]  /*2520*/  LDC.64 R4, c[0x0][0x380] ;  /* 0x0000e000ff047b82 */ /* 0x005e220000000a00 */
[----:B------:R-:W-:-:S05]  /*2530*/  IADD3 R2, PT, PT, R2, UR4, RZ ;  /* 0x0000000402027c10 */ /* 0x000fca000fffe0ff */
[----:B0-----:R-:W-:-:S06]  /*2540*/  IMAD.WIDE R4, R2, 0x4, R4 ;  /* 0x0000000402047825 */ /* 0x001fcc00078e0204 */
[----:B------:R-:W2:Y:S01]  /*2550*/  LDG.E R5, desc[UR12][R4.64] ;  /* 0x0000000c04057981 */ /* 0x000ea2000c1e1900 */
[----:B------:R-:W1:Y:S01]  /*2560*/  MUFU.RCP R0, R3 ;  /* 0x0000000300007308 */ /* 0x000e620000001000 */
[----:B------:R-:W-:Y:S01]  /*2570*/  BSSY.RECONVERGENT B2, `(.L_x_50) ;  /* 0x000000d000027945 */ /* 0x000fe20003800200 */
[----:B-1----:R-:W-:-:S04]  /*2580*/  FFMA R7, -R3, R0, 1 ;  /* 0x3f80000003077423 */ /* 0x002fc80000000100 */
        /* <DEDUP_REMOVED lines=10> */
[----:B------:R-:W-:-:S07]  /*2630*/  MOV R7, R9 ;  /* 0x0000000900077202 */ /* 0x000fce0000000f00 */
.L_x_51:
[----:B------:R-:W-:Y:S05]  /*2640*/  BSYNC.RECONVERGENT B2 ;  /* 0x0000000000027941 */ /* 0x000fea0003800200 */
.L_x_50:
[----:B------:R-:W0:Y:S02]  /*2650*/  LDC.64 R4, c[0x0][0x388] ;  /* 0x0000e200ff047b82 */ /* 0x000e240000000a00 */
[----:B0-----:R-:W-:-:S05]  /*2660*/  IMAD.WIDE R2, R2, 0x4, R4 ;  /* 0x0000000402027825 */ /* 0x001fca00078e0204 */
[----:B------:R-:W-:Y:S01]  /*2670*/  STG.E desc[UR12][R2.64], R7 ;  /* 0x0000000702007986 */ /* 0x000fe2000c10190c */
[----:B------:R-:W-:Y:S05]  /*2680*/  EXIT ;  /* 0x000000000000794d */ /* 0x000fea0003800000 */
        .weak           $__internal_0_$__cuda_sm20_dsqrt_rn_f64_mediumpath_v1
        .type           $__internal_0_$__cuda_sm20_dsqrt_rn_f64_mediumpath_v1,@function
        .size           $__internal_0_$__cuda_sm20_dsqrt_rn_f64_mediumpath_v1,($__internal_1_$__cuda_sm3x_div_rn_noftz_f32_slowpath - $__internal_0_$__cuda_sm20_dsqrt_rn_f64_mediumpath_v1)
$__internal_0_$__cuda_sm20_dsqrt_rn_f64_mediumpath_v1:
[----:B------:R-:W-:Y:S01]  /*2690*/  ISETP.GE.U32.AND P0, PT, R4, -0x3400000, PT ;  /* 0xfcc000000400780c */ /* 0x000fe20003f06070 */
[----:B------:R-:W-:Y:S01]  /*26a0*/  BSSY.RECONVERGENT B1, `(.L_x_52) ;  /* 0x0000026000017945 */ /* 0x000fe20003800200 */
[----:B------:R-:W-:Y:S02]  /*26b0*/  MOV R12, R14 ;  /* 0x0000000e000c7202 */ /* 0x000fe40000000f00 */
[----:B------:R-:W-:Y:S02]  /*26c0*/  MOV R4, R18 ;  /* 0x0000001200047202 */ /* 0x000fe40000000f00 */
[----:B------:R-:W-:-:S07]  /*26d0*/  MOV R5, R19 ;  /* 0x0000001300057202 */ /* 0x000fce0000000f00 */
[----:B------:R-:W-:Y:S05]  /*26e0*/  @!P0 BRA `(.L_x_53) ;  /* 0x0000000000208947 */ /* 0x000fea0003800000 */
[----:B------:R-:W-:-:S10]  /*26f0*/  DFMA.RM R4, R4, R12, R16 ;  /* 0x0000000c0404722b */ /* 0x000fd40000004010 */
[----:B------:R-:W-:-:S04]  /*2700*/  IADD3 R10, P0, PT, R4, 0x1, RZ ;  /* 0x00000001040a7810 */ /* 0x000fc80007f1e0ff */
[----:B------:R-:W-:-:S06]  /*2710*/  IADD3.X R11, PT, PT, RZ, R5, RZ, P0, !PT ;  /* 0x00000005ff0b7210 */ /* 0x000fcc00007fe4ff */
[----:B------:R-:W-:-:S08]  /*2720*/  DFMA.RP R6, -R4, R10, R6 ;  /* 0x0000000a0406722b */ /* 0x000fd00000008106 */
[----:B------:R-:W-:-:S06]  /*2730*/  DSETP.GT.AND P0, PT, R6, RZ, PT ;  /* 0x000000ff0600722a */ /* 0x000fcc0003f04000 */
[----:B------:R-:W-:Y:S02]  /*2740*/  FSEL R4, R10, R4, P0 ;  /* 0x000000040a047208 */ /* 0x000fe40000000000 */
[----:B------:R-:W-:Y:S01]  /*2750*/  FSEL R5, R11, R5, P0 ;  /* 0x000000050b057208 */ /* 0x000fe20000000000 */
[----:B------:R-:W-:Y:S06]  /*2760*/  BRA `(.L_x_54) ;  /* 0x0000000000647947 */ /* 0x000fec0003800000 */
.L_x_53:
[----:B------:R-:W-:-:S14]  /*2770*/  DSETP.NE.AND P0, PT, R6, RZ, PT ;  /* 0x000000ff0600722a */ /* 0x000fdc0003f05000 */
[----:B------:R-:W-:Y:S05]  /*2780*/  @!P0 BRA `(.L_x_55) ;  /* 0x0000000000588947 */ /* 0x000fea0003800000 */
[----:B------:R-:W-:-:S13]  /*2790*/  ISETP.GE.AND P0, PT, R7, RZ, PT ;  /* 0x000000ff0700720c */ /* 0x000fda0003f06270 */
[----:B------:R-:W-:Y:S02]  /*27a0*/  @!P0 MOV R4, 0x0 ;  /* 0x0000000000048802 */ /* 0x000fe40000000f00 */
[----:B------:R-:W-:Y:S01]  /*27b0*/  @!P0 MOV R5, 0xfff80000 ;  /* 0xfff8000000058802 */ /* 0x000fe20000000f00 */
[----:B------:R-:W-:Y:S06]  /*27c0*/  @!P0 BRA `(.L_x_54) ;  /* 0x00000000004c8947 */ /* 0x000fec0003800000 */
[----:B------:R-:W-:-:S13]  /*27d0*/  ISETP.GT.AND P0, PT, R7, 0x7fefffff, PT ;  /* 0x7fefffff0700780c */ /* 0x000fda0003f04270 */
[----:B------:R-:W-:Y:S05]  /*27e0*/  @P0 BRA `(.L_x_55) ;  /* 0x0000000000400947 */ /* 0x000fea0003800000 */
[----:B------:R-:W-:Y:S01]  /*27f0*/  DMUL R4, R6, 8.11296384146066816958e+31 ;  /* 0x4690000006047828 */ /* 0x000fe20000000000 */
[----:B------:R-:W-:Y:S01]  /*2800*/  HFMA2 R13, -RZ, RZ, 1.9609375, 0 ;  /* 0x3fd80000ff0d7431 */ /* 0x000fe200000001ff */
[----:B------:R-:W-:Y:S02]  /*2810*/  MOV R6, RZ ;  /* 0x000000ff00067202 */ /* 0x000fe40000000f00 */
[----:B------:R-:W-:Y:S02]  /*2820*/  MOV R12, 0x0 ;  /* 0x00000000000c7802 */ /* 0x000fe40000000f00 */
[----:B------:R-:W0:Y:S02]  /*2830*/  MUFU.RSQ64H R7, R5 ;  /* 0x0000000500077308 */ /* 0x000e240000001c00 */
[----:B0-----:R-:W-:-:S08]  /*2840*/  DMUL R10, R6, R6 ;  /* 0x00000006060a7228 */ /* 0x001fd00000000000 */
[----:B------:R-:W-:-:S08]  /*2850*/  DFMA R10, R4, -R10, 1 ;  /* 0x3ff00000040a742b */ /* 0x000fd0000000080a */
[----:B------:R-:W-:Y:S02]  /*2860*/  DFMA R12, R10, R12, 0.5 ;  /* 0x3fe000000a0c742b */ /* 0x000fe4000000000c */
[----:B------:R-:W-:-:S08]  /*2870*/  DMUL R10, R6, R10 ;  /* 0x0000000a060a7228 */ /* 0x000fd00000000000 */
[----:B------:R-:W-:-:S08]  /*2880*/  DFMA R10, R12, R10, R6 ;  /* 0x0000000a0c0a722b */ /* 0x000fd00000000006 */
[----:B------:R-:W-:Y:S02]  /*2890*/  DMUL R6, R4, R10 ;  /* 0x0000000a04067228 */ /* 0x000fe40000000000 */
[----:B------:R-:W-:-:S06]  /*28a0*/  IADD3 R11, PT, PT, R11, -0x100000, RZ ;  /* 0xfff000000b0b7810 */ /* 0x000fcc0007ffe0ff */
[----:B------:R-:W-:-:S08]  /*28b0*/  DFMA R12, R6, -R6, R4 ;  /* 0x80000006060c722b */ /* 0x000fd00000000004 */
[----:B------:R-:W-:-:S10]  /*28c0*/  DFMA R4, R10, R12, R6 ;  /* 0x0000000c0a04722b */ /* 0x000fd40000000006 */
[----:B------:R-:W-:Y:S01]  /*28d0*/  IADD3 R5, PT, PT, R5, -0x3500000, RZ ;  /* 0xfcb0000005057810 */ /* 0x000fe20007ffe0ff */
[----:B------:R-:W-:Y:S06]  /*28e0*/  BRA `(.L_x_54) ;  /* 0x0000000000047947 */ /* 0x000fec0003800000 */
.L_x_55:
[----:B------:R-:W-:-:S11]  /*28f0*/  DADD R4, R6, R6 ;  /* 0x0000000006047229 */ /* 0x000fd60000000006 */
.L_x_54:
[----:B------:R-:W-:Y:S05]  /*2900*/  BSYNC.RECONVERGENT B1 ;  /* 0x0000000000017941 */ /* 0x000fea0003800200 */
.L_x_52:
[----:B------:R-:W-:Y:S01]  /*2910*/  MOV R11, R5 ;  /* 0x00000005000b7202 */ /* 0x000fe20000000f00 */
[----:B------:R-:W-:Y:S01]  /*2920*/  HFMA2 R5, -RZ, RZ, 0, 0 ;  /* 0x00000000ff057431 */ /* 0x000fe200000001ff */
[----:B------:R-:W-:Y:S02]  /*2930*/  MOV R10, R4 ;  /* 0x00000004000a7202 */ /* 0x000fe40000000f00 */
[----:B------:R-:W-:-:S04]  /*2940*/  MOV R4, R0 ;  /* 0x0000000000047202 */ /* 0x000fc80000000f00 */
[----:B------:R-:W-:Y:S05]  /*2950*/  RET.REL.NODEC R4 `(_Z15naive_layernormPfS_ii) ;  /* 0xffffffd404a87950 */ /* 0x000fea0003c3ffff */
        .weak           $__internal_1_$__cuda_sm3x_div_rn_noftz_f32_slowpath
        .type           $__internal_1_$__cuda_sm3x_div_rn_noftz_f32_slowpath,@function
        .size           $__internal_1_$__cuda_sm3x_div_rn_noftz_f32_slowpath,(.L_x_69 - $__internal_1_$__cuda_sm3x_div_rn_noftz_f32_slowpath)
$__internal_1_$__cuda_sm3x_div_rn_noftz_f32_slowpath:
[----:B------:R-:W-:Y:S01]  /*2960*/  SHF.R.U32.HI R10, RZ, 0x17, R3 ;  /* 0x00000017ff0a7819 */ /* 0x000fe20000011603 */
[----:B------:R-:W-:Y:S01]  /*2970*/  BSSY.RECONVERGENT B0, `(.L_x_56) ;  /* 0x0000063000007945 */ /* 0x000fe20003800200 */
[----:B------:R-:W-:Y:S02]  /*2980*/  SHF.R.U32.HI R15, RZ, 0x17, R0 ;  /* 0x00000017ff0f7819 */ /* 0x000fe40000011600 */
[----:B------:R-:W-:Y:S02]  /*2990*/  LOP3.LUT R10, R10, 0xff, RZ, 0xc0, !PT ;  /* 0x000000ff0a0a7812 */ /* 0x000fe400078ec0ff */
[----:B------:R-:W-:Y:S02]  /*29a0*/  LOP3.LUT R15, R15, 0xff, RZ, 0xc0, !PT ;  /* 0x000000ff0f0f7812 */ /* 0x000fe400078ec0ff */
[----:B------:R-:W-:Y:S02]  /*29b0*/  IADD3 R14, PT, PT, R10, -0x1, RZ ;  /* 0xffffffff0a0e7810 */ /* 0x000fe40007ffe0ff */
[----:B------:R-:W-:-:S02]  /*29c0*/  IADD3 R16, PT, PT, R15, -0x1, RZ ;  /* 0xffffffff0f107810 */ /* 0x000fc40007ffe0ff */
[----:B------:R-:W-:Y:S02]  /*29d0*/  ISETP.GT.U32.AND P0, PT, R14, 0xfd, PT ;  /* 0x000000fd0e00780c */ /* 0x000fe40003f04070 */
[----:B------:R-:W-:Y:S02]  /*29e0*/  MOV R13, R3 ;  /* 0x00000003000d7202 */ /* 0x000fe40000000f00 */
[----:B------:R-:W-:-:S13]  /*29f0*/  ISETP.GT.U32.OR P0, PT, R16, 0xfd, P0 ;  /* 0x000000fd1000780c */ /* 0x000fda0000704470 */
[----:B------:R-:W-:Y:S01]  /*2a00*/  @!P0 MOV R9, RZ ;  /* 0x000000ff00098202 */ /* 0x000fe20000000f00 */
[----:B------:R-:W-:Y:S06]  /*2a10*/  @!P0 BRA `(.L_x_57) ;  /* 0x00000000005c8947 */ /* 0x000fec0003800000 */
[----:B------:R-:W-:Y:S02]  /*2a20*/  FSETP.GTU.FTZ.AND P0, PT, |R0|, +INF , PT ;  /* 0x7f8000000000780b */ /* 0x000fe40003f1c200 */
[----:B------:R-:W-:-:S04]  /*2a30*/  FSETP.GTU.FTZ.AND P1, PT, |R3|, +INF , PT ;  /* 0x7f8000000300780b */ /* 0x000fc80003f3c200 */
[----:B------:R-:W-:-:S13]  /*2a40*/  PLOP3.LUT P0, PT, P0, P1, PT, 0xf8, 0x8f ;  /* 0x00000000008f781c */ /* 0x000fda0000703f70 */
[----:B------:R-:W-:Y:S05]  /*2a50*/  @P0 BRA `(.L_x_58) ;  /* 0x00000004004c0947 */ /* 0x000fea0003800000 */
[----:B------:R-:W-:-:S13]  /*2a60*/  LOP3.LUT P0, RZ, R13, 0x7fffffff, R0, 0xc8, !PT ;  /* 0x7fffffff0dff7812 */ /* 0x000fda000780c800 */
[----:B------:R-:W-:Y:S05]  /*2a70*/  @!P0 BRA `(.L_x_59) ;  /* 0x00000004003c8947 */ /* 0x000fea0003800000 */
[C---:B------:R-:W-:Y:S02]  /*2a80*/  FSETP.NEU.FTZ.AND P3, PT, |R0|.reuse, +INF , PT ;  /* 0x7f8000000000780b */ /* 0x040fe40003f7d200 */
[----:B------:R-:W-:Y:S02]  /*2a90*/  FSETP.NEU.FTZ.AND P1, PT, |R3|, +INF , PT ;  /* 0x7f8000000300780b */ /* 0x000fe40003f3d200 */
[----:B------:R-:W-:-:S11]  /*2aa0*/  FSETP.NEU.FTZ.AND P0, PT, |R0|, +INF , PT ;  /* 0x7f8000000000780b */ /* 0x000fd60003f1d200 */
[----:B------:R-:W-:Y:S05]  /*2ab0*/  @!P1 BRA !P3, `(.L_x_59) ;  /* 0x00000004002c9947 */ /* 0x000fea0005800000 */
[----:B------:R-:W-:-:S04]  /*2ac0*/  LOP3.LUT P3, RZ, R0, 0x7fffffff, RZ, 0xc0, !PT ;  /* 0x7fffffff00ff7812 */ /* 0x000fc8000786c0ff */
[----:B------:R-:W-:-:S13]  /*2ad0*/  PLOP3.LUT P1, PT, P1, P3, PT, 0x2f, 0xf2 ;  /* 0x0000000000f2781c */ /* 0x000fda0000f26577 */
[----:B------:R-:W-:Y:S05]  /*2ae0*/  @P1 BRA `(.L_x_60) ;  /* 0x0000000400181947 */ /* 0x000fea0003800000 */
[----:B------:R-:W-:-:S04]  /*2af0*/  LOP3.LUT P1, RZ, R13, 0x7fffffff, RZ, 0xc0, !PT ;  /* 0x7fffffff0dff7812 */ /* 0x000fc8000782c0ff */
[----:B------:R-:W-:-:S13]  /*2b00*/  PLOP3.LUT P0, PT, P0, P1, PT, 0x2f, 0xf2 ;  /* 0x0000000000f2781c */ /* 0x000fda0000702577 */
[----:B------:R-:W-:Y:S05]  /*2b10*/  @P0 BRA `(.L_x_61) ;  /* 0x0000000400000947 */ /* 0x000fea0003800000 */
[----:B------:R-:W-:Y:S02]  /*2b20*/  ISETP.GE.AND P0, PT, R16, RZ, PT ;  /* 0x000000ff1000720c */ /* 0x000fe40003f06270 */
[----:B------:R-:W-:-:S11]  /*2b30*/  ISETP.GE.AND P1, PT, R14, RZ, PT ;  /* 0x000000ff0e00720c */ /* 0x000fd60003f26270 */
[----:B------:R-:W-:Y:S01]  /*2b40*/  @P0 MOV R9, RZ ;  /* 0x000000ff00090202 */ /* 0x000fe20000000f00 */
[----:B------:R-:W-:Y:S01]  /*2b50*/  @!P0 FFMA R0, R0, 1.84467440737095516160e+19, RZ ;  /* 0x5f80000000008823 */ /* 0x000fe200000000ff */
[----:B------:R-:W-:Y:S01]  /*2b60*/  @!P0 MOV R9, 0xffffffc0 ;  /* 0xffffffc000098802 */ /* 0x000fe20000000f00 */
[----:B------:R-:W-:-:S03]  /*2b70*/  @!P1 FFMA R13, R3, 1.84467440737095516160e+19, RZ ;  /* 0x5f800000030d9823 */ /* 0x000fc600000000ff */
[----:B------:R-:W-:-:S07]  /*2b80*/  @!P1 IADD3 R9, PT, PT, R9, 0x40, RZ ;  /* 0x0000004009099810 */ /* 0x000fce0007ffe0ff */
.L_x_57:
[----:B------:R-:W-:Y:S01]  /*2b90*/  LEA R14, R10, 0xc0800000, 0x17 ;  /* 0xc08000000a0e7811 */ /* 0x000fe200078eb8ff */
[----:B------:R-:W-:Y:S01]  /*2ba0*/  BSSY.RECONVERGENT B1, `(.L_x_62) ;  /* 0x0000036000017945 */ /* 0x000fe20003800200 */
[----:B------:R-:W-:Y:S02]  /*2bb0*/  IADD3 R15, PT, PT, R15, -0x7f, RZ ;  /* 0xffffff810f0f7810 */ /* 0x000fe40007ffe0ff */
[----:B------:R-:W-:-:S03]  /*2bc0*/  IADD3 R18, PT, PT, -R14, R13, RZ ;  /* 0x0000000d0e127210 */ /* 0x000fc60007ffe1ff */
[----:B------:R-:W-:Y:S01]  /*2bd0*/  IMAD R0, R15, -0x800000, R0 ;  /* 0xff8000000f007824 */ /* 0x000fe200078e0200 */
[----:B------:R-:W0:Y:S01]  /*2be0*/  MUFU.RCP R14, R18 ;  /* 0x00000012000e7308 */ /* 0x000e220000001000 */
[----:B------:R-:W-:-:S04]  /*2bf0*/  FADD.FTZ R13, -R18, -RZ ;  /* 0x800000ff120d7221 */ /* 0x000fc80000010100 */
[----:B0-----:R-:W-:-:S04]  /*2c00*/  FFMA R17, R14, R13, 1 ;  /* 0x3f8000000e117423 */ /* 0x001fc8000000000d */
[----:B------:R-:W-:-:S04]  /*2c10*/  FFMA R17, R14, R17, R14 ;  /* 0x000000110e117223 */ /* 0x000fc8000000000e */
[----:B------:R-:W-:-:S04]  /*2c20*/  FFMA R14, R0, R17, RZ ;  /* 0x00000011000e7223 */ /* 0x000fc800000000ff */
[----:B------:R-:W-:-:S04]  /*2c30*/  FFMA R16, R13, R14, R0 ;  /* 0x0000000e0d107223 */ /* 0x000fc80000000000 */
[----:B------:R-:W-:Y:S01]  /*2c40*/  FFMA R14, R17, R16, R14 ;  /* 0x00000010110e7223 */ /* 0x000fe2000000000e */
[----:B------:R-:W-:-:S03]  /*2c50*/  IADD3 R16, PT, PT, R15, 0x7f, -R10 ;  /* 0x0000007f0f107810 */ /* 0x000fc60007ffe80a */
[----:B------:R-:W-:Y:S01]  /*2c60*/  FFMA R13, R13, R14, R0 ;  /* 0x0000000e0d0d7223 */ /* 0x000fe20000000000 */
[----:B------:R-:W-:-:S03]  /*2c70*/  IADD3 R15, PT, PT, R16, R9, RZ ;  /* 0x00000009100f7210 */ /* 0x000fc60007ffe0ff */
[----:B------:R-:W-:-:S05]  /*2c80*/  FFMA R0, R17, R13, R14 ;  /* 0x0000000d11007223 */ /* 0x000fca000000000e */
[----:B------:R-:W-:-:S04]  /*2c90*/  SHF.R.U32.HI R10, RZ, 0x17, R0 ;  /* 0x00000017ff0a7819 */ /* 0x000fc80000011600 */
[----:B------:R-:W-:-:S04]  /*2ca0*/  LOP3.LUT R10, R10, 0xff, RZ, 0xc0, !PT ;  /* 0x000000ff0a0a7812 */ /* 0x000fc800078ec0ff */
[----:B------:R-:W-:-:S04]  /*2cb0*/  IADD3 R9, PT, PT, R10, R15, RZ ;  /* 0x0000000f0a097210 */ /* 0x000fc80007ffe0ff */
[----:B------:R-:W-:-:S04]  /*2cc0*/  IADD3 R10, PT, PT, R9, -0x1, RZ ;  /* 0xffffffff090a7810 */ /* 0x000fc80007ffe0ff */
[----:B------:R-:W-:-:S13]  /*2cd0*/  ISETP.GE.U32.AND P0, PT, R10, 0xfe, PT ;  /* 0x000000fe0a00780c */ /* 0x000fda0003f06070 */
[----:B------:R-:W-:Y:S05]  /*2ce0*/  @!P0 BRA `(.L_x_63) ;  /* 0x0000000000808947 */ /* 0x000fea0003800000 */
[----:B------:R-:W-:-:S13]  /*2cf0*/  ISETP.GT.AND P0, PT, R9, 0xfe, PT ;  /* 0x000000fe0900780c */ /* 0x000fda0003f04270 */
[----:B------:R-:W-:Y:S05]  /*2d00*/  @P0 BRA `(.L_x_64) ;  /* 0x00000000006c0947 */ /* 0x000fea0003800000 */
[----:B------:R-:W-:-:S13]  /*2d10*/  ISETP.GE.AND P0, PT, R9, 0x1, PT ;  /* 0x000000010900780c */ /* 0x000fda0003f06270 */
[----:B------:R-:W-:Y:S05]  /*2d20*/  @P0 BRA `(.L_x_65) ;  /* 0x0000000000740947 */ /* 0x000fea0003800000 */
[----:B------:R-:W-:Y:S02]  /*2d30*/  ISETP.GE.AND P0, PT, R9, -0x18, PT ;  /* 0xffffffe80900780c */ /* 0x000fe40003f06270 */
[----:B------:R-:W-:-:S11]  /*2d40*/  LOP3.LUT R0, R0, 0x80000000, RZ, 0xc0, !PT ;  /* 0x8000000000007812 */ /* 0x000fd600078ec0ff */
[----:B------:R-:W-:Y:S05]  /*2d50*/  @!P0 BRA `(.L_x_65) ;  /* 0x0000000000688947 */ /* 0x000fea0003800000 */
[CCC-:B------:R-:W-:Y:S01]  /*2d60*/  FFMA.RZ R10, R17.reuse, R13.reuse, R14.reuse ;  /* 0x0000000d110a7223 */ /* 0x1c0fe2000000c00e */
[CCC-:B------:R-:W-:Y:S01]  /*2d70*/  FFMA.RP R15, R17.reuse, R13.reuse, R14.reuse ;  /* 0x0000000d110f7223 */ /* 0x1c0fe2000000800e */
[----:B------:R-:W-:Y:S01]  /*2d80*/  FFMA.RM R14, R17, R13, R14 ;  /* 0x0000000d110e7223 */ /* 0x000fe2000000400e */
[C---:B------:R-:W-:Y:S02]  /*2d90*/  IADD3 R13, PT, PT, R9.reuse, 0x20, RZ ;  /* 0x00000020090d7810 */ /* 0x040fe40007ffe0ff */
[----:B------:R-:W-:Y:S02]  /*2da0*/  LOP3.LUT R10, R10, 0x7fffff, RZ, 0xc0, !PT ;  /* 0x007fffff0a0a7812 */ /* 0x000fe400078ec0ff */
[C---:B------:R-:W-:Y:S02]  /*2db0*/  ISETP.NE.AND P3, PT, R9.reuse, RZ, PT ;  /* 0x000000ff0900720c */ /* 0x040fe40003f65270 */
[----:B------:R-:W-:Y:S02]  /*2dc0*/  LOP3.LUT R10, R10, 0x800000, RZ, 0xfc, !PT ;  /* 0x008000000a0a7812 */ /* 0x000fe400078efcff */
[----:B------:R-:W-:-:S02]  /*2dd0*/  ISETP.NE.AND P1, PT, R9, RZ, PT ;  /* 0x000000ff0900720c */ /* 0x000fc40003f25270 */
[----:B------:R-:W-:Y:S02]  /*2de0*/  IADD3 R9, PT, PT, -R9, RZ, RZ ;  /* 0x000000ff09097210 */ /* 0x000fe40007ffe1ff */
[----:B------:R-:W-:Y:S02]  /*2df0*/  SHF.L.U32 R13, R10, R13, RZ ;  /* 0x0000000d0a0d7219 */ /* 0x000fe400000006ff */
[----:B------:R-:W-:Y:S02]  /*2e00*/  FSETP.NEU.FTZ.AND P0, PT, R15, R14, PT ;  /* 0x0000000e0f00720b */ /* 0x000fe40003f1d000 */
[----:B------:R-:W-:Y:S02]  /*2e10*/  SEL R9, R9, RZ, P3 ;  /* 0x000000ff09097207 */ /* 0x000fe40001800000 */
[----:B------:R-:W-:Y:S02]  /*2e20*/  ISETP.NE.AND P1, PT, R13, RZ, P1 ;  /* 0x000000ff0d00720c */ /* 0x000fe40000f25270 */
[----:B------:R-:W-:-:S02]  /*2e30*/  SHF.R.U32.HI R9, RZ, R9, R10 ;  /* 0x00000009ff097219 */ /* 0x000fc4000001160a */
[----:B------:R-:W-:Y:S02]  /*2e40*/  PLOP3.LUT P0, PT, P0, P1, PT, 0xf8, 0x8f ;  /* 0x00000000008f781c */ /* 0x000fe40000703f70 */
[----:B------:R-:W-:Y:S02]  /*2e50*/  SHF.R.U32.HI R13, RZ, 0x1, R9 ;  /* 0x00000001ff0d7819 */ /* 0x000fe40000011609 */
[----:B------:R-:W-:-:S04]  /*2e60*/  SEL R10, RZ, 0x1, !P0 ;  /* 0x00000001ff0a7807 */ /* 0x000fc80004000000 */
[----:B------:R-:W-:-:S04]  /*2e70*/  LOP3.LUT R10, R10, 0x1, R13, 0xf8, !PT ;  /* 0x000000010a0a7812 */ /* 0x000fc800078ef80d */
[----:B------:R-:W-:-:S04]  /*2e80*/  LOP3.LUT R10, R10, R9, RZ, 0xc0, !PT ;  /* 0x000000090a0a7212 */ /* 0x000fc800078ec0ff */
[----:B------:R-:W-:-:S04]  /*2e90*/  IADD3 R13, PT, PT, R13, R10, RZ ;  /* 0x0000000a0d0d7210 */ /* 0x000fc80007ffe0ff */
[----:B------:R-:W-:Y:S01]  /*2ea0*/  LOP3.LUT R0, R13, R0, RZ, 0xfc, !PT ;  /* 0x000000000d007212 */ /* 0x000fe200078efcff */
[----:B------:R-:W-:Y:S06]  /*2eb0*/  BRA `(.L_x_65) ;  /* 0x0000000000107947 */ /* 0x000fec0003800000 */
.L_x_64:
[----:B------:R-:W-:-:S04]  /*2ec0*/  LOP3.LUT R0, R0, 0x80000000, RZ, 0xc0, !PT ;  /* 0x8000000000007812 */ /* 0x000fc800078ec0ff */
[----:B------:R-:W-:Y:S01]  /*2ed0*/  LOP3.LUT R0, R0, 0x7f800000, RZ, 0xfc, !PT ;  /* 0x7f80000000007812 */ /* 0x000fe200078efcff */
[----:B------:R-:W-:Y:S06]  /*2ee0*/  BRA `(.L_x_65) ;  /* 0x0000000000047947 */ /* 0x000fec0003800000 */
.L_x_63:
[----:B------:R-:W-:-:S07]  /*2ef0*/  LEA R0, R15, R0, 0x17 ;  /* 0x000000000f007211 */ /* 0x000fce00078eb8ff */
.L_x_65:
[----:B------:R-:W-:Y:S05]  /*2f00*/  BSYNC.RECONVERGENT B1 ;  /* 0x0000000000017941 */ /* 0x000fea0003800200 */
.L_x_62:
[----:B------:R-:W-:Y:S05]  /*2f10*/  BRA `(.L_x_66) ;  /* 0x0000000000207947 */ /* 0x000fea0003800000 */
.L_x_61:
[----:B------:R-:W-:-:S04]  /*2f20*/  LOP3.LUT R0, R13, 0x80000000, R0, 0x48, !PT ;  /* 0x800000000d007812 */ /* 0x000fc800078e4800 */
[----:B------:R-:W-:Y:S01]  /*2f30*/  LOP3.LUT R0, R0, 0x7f800000, RZ, 0xfc, !PT ;  /* 0x7f80000000007812 */ /* 0x000fe200078efcff */
[----:B------:R-:W-:Y:S06]  /*2f40*/  BRA `(.L_x_66) ;  /* 0x0000000000147947 */ /* 0x000fec0003800000 */
.L_x_60:
[----:B------:R-:W-:Y:S01]  /*2f50*/  LOP3.LUT R0, R13, 0x80000000, R0, 0x48, !PT ;  /* 0x800000000d007812 */ /* 0x000fe200078e4800 */
[----:B------:R-:W-:Y:S06]  /*2f60*/  BRA `(.L_x_66) ;  /* 0x00000000000c7947 */ /* 0x000fec0003800000 */
.L_x_59:
[----:B------:R-:W0:Y:S01]  /*2f70*/  MUFU.RSQ R0, -QNAN ;  /* 0xffc0000000007908 */ /* 0x000e220000001400 */
[----:B------:R-:W-:Y:S05]  /*2f80*/  BRA `(.L_x_66) ;  /* 0x0000000000047947 */ /* 0x000fea0003800000 */
.L_x_58:
[----:B------:R-:W-:-:S07]  /*2f90*/  FADD.FTZ R0, R0, R3 ;  /* 0x0000000300007221 */ /* 0x000fce0000010000 */
.L_x_66:
[----:B------:R-:W-:Y:S05]  /*2fa0*/  BSYNC.RECONVERGENT B0 ;  /* 0x0000000000007941 */ /* 0x000fea0003800200 */
.L_x_56:
[----:B------:R-:W-:Y:S01]  /*2fb0*/  HFMA2 R13, -RZ, RZ, 0, 0 ;  /* 0x00000000ff0d7431 */ /* 0x000fe200000001ff */
[----:B0-----:R-:W-:-:S03]  /*2fc0*/  MOV R9, R0 ;  /* 0x0000000000097202 */ /* 0x001fc60000000f00 */
[----:B------:R-:W-:Y:S05]  /*2fd0*/  RET.REL.NODEC R12 `(_Z15naive_layernormPfS_ii) ;  /* 0xffffffd00c087950 */ /* 0x000fea0003c3ffff */
.L_x_67:
[----:B------:R-:W-:-:S00]  /*2fe0*/  BRA `(.L_x_67) ;  /* 0xfffffffc00fc7947 */ /* 0x000fc0000383ffff */
[----:B------:R-:W-:-:S00]  /*2ff0*/  NOP ;  /* 0x0000000000007918 */ /* 0x000fc00000000000 */
        /* <DEDUP_REMOVED lines=8> */
.L_x_69:


//--------------------- .nv.shared.reserved.0     --------------------------
	.section	.nv.shared.reserved.0,"aw",@nobits
	.weak		__nv_reservedSMEM_offset_0_alias
	.size		__nv_reservedSMEM_offset_0_alias, 0, 64
	.other		__nv_reservedSMEM_offset_0_alias,@"STO_CUDA_RESERVED_SHARED STV_DEFAULT"
__nv_reservedSMEM_offset_0_alias:
	.zero		0
	.zero		64


//--------------------- .nv.constant0._Z15naive_layernormPfS_ii --------------------------
	.section	.nv.constant0._Z15naive_layernormPfS_ii,"a",@progbits
	.sectionflags	@""
	.align	4
.nv.constant0._Z15naive_layernormPfS_ii:
	.zero		920


//--------------------- SYMBOLS --------------------------

	.type		.nv.reservedSmem.offset0,@object
	.size		.nv.reservedSmem.offset0,0x4
